	.target	sm_90a

	.elftype	@"ET_EXEC"


//--------------------- .note.nv.tkinfo           --------------------------
	.section	.note.nv.tkinfo,"",@"SHT_NOTE"
	.sectionflags	@"SHF_NOTE_NV_TKINFO"
	.tkinfo
        /*0018*/ 	.word	0x00000002
        /*0030*/ 	.string	""
        /*0030*/ 	.string	"ptxas"
        /*0030*/ 	.string	"Cuda compilation tools, release 13.0, V13.0.88"
        /*0030*/ 	.string	"Build cuda_13.0.r13.0/compiler.36424714_0"
        /*0030*/ 	.string	"-arch sm_90a -m 64 "



//--------------------- .note.nv.cuinfo           --------------------------
	.section	.note.nv.cuinfo,"",@"SHT_NOTE"
	.sectionflags	@"SHF_NOTE_NV_CUINFO"
        /*0018*/ 	.short	0x0002
        /*001a*/ 	.short	0x005a
        /*001c*/ 	.short	0x0082
	.zero		2


//--------------------- .nv.info                  --------------------------
	.section	.nv.info,"",@"SHT_CUDA_INFO"
	.align	4


	//----- nvinfo : EIATTR_REGCOUNT
	.align		4
        /*0000*/ 	.byte	0x04, 0x2f
        /*0002*/ 	.short	(.L_15 - .L_14)
	.align		4
.L_14:
        /*0004*/ 	.word	index@(_ZN7cutlass13device_kernelINS_4gemm6kernel13GemmUniversalIN4cute5tupleIJiiiiEEENS1_10collective13CollectiveMmaINS1_34MainloopSm90TmaGmmaWarpSpecializedILi6ENS5_IJNS4_1CILi1EEESB_SB_EEENS1_35KernelTmaWarpSpecializedCooperativeEEENS5_IJNSA_ILi256EEENSA_ILi64EEENSA_ILi32EEEEEEfNS5_IJlSB_lEEEfSJ_NS4_8TiledMMAINS4_8MMA_AtomIJNS4_4SM904GMMA29MMA_64x64x8_F32TF32TF32_SS_TNILNSN_7ScaleInE1ELSP_1EEEEEENS4_6LayoutINS5_IJNSA_ILi2EEESB_SB_EEENS5_IJSB_NSA_ILi0EEESV_EEEEENS5_IJNS4_10UnderscoreESY_SY_EEEEENS4_13SM90_TMA_LOADENS4_14ComposedLayoutINS4_7SwizzleILi3ELi4ELi3EEENS4_18smem_ptr_flag_bitsILi32EEENSS_INS5_IJNSA_ILi8EEESH_EEENS5_IJSH_SB_EEEEEEEvNS4_8identityES11_S1B_vS1C_EENS_8epilogue10collective6detail29Sm90TmaWarpSpecializedAdapterINS1F_15DefaultEpilogueIfSJ_SJ_NS1E_6thread17LinearCombinationIfLi1EffLNS1J_9ScaleType4KindE0ELNS_15FloatRoundStyleE2EfEENS1_15EpilogueDefaultEEEEEvvEEEEvNT_6ParamsE)
        /*0008*/ 	.word	0x000000a8


	//----- nvinfo : EIATTR_FRAME_SIZE
	.align		4
.L_15:
        /*000c*/ 	.byte	0x04, 0x11
        /*000e*/ 	.short	(.L_17 - .L_16)
	.align		4
.L_16:
        /*0010*/ 	.word	index@(_ZN7cutlass13device_kernelINS_4gemm6kernel13GemmUniversalIN4cute5tupleIJiiiiEEENS1_10collective13CollectiveMmaINS1_34MainloopSm90TmaGmmaWarpSpecializedILi6ENS5_IJNS4_1CILi1EEESB_SB_EEENS1_35KernelTmaWarpSpecializedCooperativeEEENS5_IJNSA_ILi256EEENSA_ILi64EEENSA_ILi32EEEEEEfNS5_IJlSB_lEEEfSJ_NS4_8TiledMMAINS4_8MMA_AtomIJNS4_4SM904GMMA29MMA_64x64x8_F32TF32TF32_SS_TNILNSN_7ScaleInE1ELSP_1EEEEEENS4_6LayoutINS5_IJNSA_ILi2EEESB_SB_EEENS5_IJSB_NSA_ILi0EEESV_EEEEENS5_IJNS4_10UnderscoreESY_SY_EEEEENS4_13SM90_TMA_LOADENS4_14ComposedLayoutINS4_7SwizzleILi3ELi4ELi3EEENS4_18smem_ptr_flag_bitsILi32EEENSS_INS5_IJNSA_ILi8EEESH_EEENS5_IJSH_SB_EEEEEEEvNS4_8identityES11_S1B_vS1C_EENS_8epilogue10collective6detail29Sm90TmaWarpSpecializedAdapterINS1F_15DefaultEpilogueIfSJ_SJ_NS1E_6thread17LinearCombinationIfLi1EffLNS1J_9ScaleType4KindE0ELNS_15FloatRoundStyleE2EfEENS1_15EpilogueDefaultEEEEEvvEEEEvNT_6ParamsE)
        /*0014*/ 	.word	0x00000000


	//----- nvinfo : EIATTR_MIN_STACK_SIZE
	.align		4
.L_17:
        /*0018*/ 	.byte	0x04, 0x12
        /*001a*/ 	.short	(.L_19 - .L_18)
	.align		4
.L_18:
        /*001c*/ 	.word	index@(_ZN7cutlass13device_kernelINS_4gemm6kernel13GemmUniversalIN4cute5tupleIJiiiiEEENS1_10collective13CollectiveMmaINS1_34MainloopSm90TmaGmmaWarpSpecializedILi6ENS5_IJNS4_1CILi1EEESB_SB_EEENS1_35KernelTmaWarpSpecializedCooperativeEEENS5_IJNSA_ILi256EEENSA_ILi64EEENSA_ILi32EEEEEEfNS5_IJlSB_lEEEfSJ_NS4_8TiledMMAINS4_8MMA_AtomIJNS4_4SM904GMMA29MMA_64x64x8_F32TF32TF32_SS_TNILNSN_7ScaleInE1ELSP_1EEEEEENS4_6LayoutINS5_IJNSA_ILi2EEESB_SB_EEENS5_IJSB_NSA_ILi0EEESV_EEEEENS5_IJNS4_10UnderscoreESY_SY_EEEEENS4_13SM90_TMA_LOADENS4_14ComposedLayoutINS4_7SwizzleILi3ELi4ELi3EEENS4_18smem_ptr_flag_bitsILi32EEENSS_INS5_IJNSA_ILi8EEESH_EEENS5_IJSH_SB_EEEEEEEvNS4_8identityES11_S1B_vS1C_EENS_8epilogue10collective6detail29Sm90TmaWarpSpecializedAdapterINS1F_15DefaultEpilogueIfSJ_SJ_NS1E_6thread17LinearCombinationIfLi1EffLNS1J_9ScaleType4KindE0ELNS_15FloatRoundStyleE2EfEENS1_15EpilogueDefaultEEEEEvvEEEEvNT_6ParamsE)
        /*0020*/ 	.word	0x00000000
.L_19:


//--------------------- .nv.compat                --------------------------
	.section	.nv.compat,"",@"SHT_CUDA_COMPAT_INFO"
	.align	4
        /*0000*/ 	.byte	0x02, 0x09, 0x01, 0x00, 0x02, 0x02, 0x04, 0x00, 0x02, 0x05, 0x05, 0x00, 0x03, 0x07, 0x01, 0x01
        /*0010*/ 	.byte	0x02, 0x03, 0x01, 0x00, 0x02, 0x06, 0x01, 0x00, 0x04, 0x0b, 0x08, 0x00, 0x00, 0x00, 0x00, 0x00
        /*0020*/ 	.byte	0x00, 0x00, 0x00, 0x00


//--------------------- .nv.info._ZN7cutlass13device_kernelINS_4gemm6kernel13GemmUniversalIN4cute5tupleIJiiiiEEENS1_10collective13CollectiveMmaINS1_34MainloopSm90TmaGmmaWarpSpecializedILi6ENS5_IJNS4_1CILi1EEESB_SB_EEENS1_35KernelTmaWarpSpecializedCooperativeEEENS5_IJNSA_ILi256EEENSA_ILi64EEENSA_ILi32EEEEEEfNS5_IJlSB_lEEEfSJ_NS4_8TiledMMAINS4_8MMA_AtomIJNS4_4SM904GMMA29MMA_64x64x8_F32TF32TF32_SS_TNILNSN_7ScaleInE1ELSP_1EEEEEENS4_6LayoutINS5_IJNSA_ILi2EEESB_SB_EEENS5_IJSB_NSA_ILi0EEESV_EEEEENS5_IJNS4_10UnderscoreESY_SY_EEEEENS4_13SM90_TMA_LOADENS4_14ComposedLayoutINS4_7SwizzleILi3ELi4ELi3EEENS4_18smem_ptr_flag_bitsILi32EEENSS_INS5_IJNSA_ILi8EEESH_EEENS5_IJSH_SB_EEEEEEEvNS4_8identityES11_S1B_vS1C_EENS_8epilogue10collective6detail29Sm90TmaWarpSpecializedAdapterINS1F_15DefaultEpilogueIfSJ_SJ_NS1E_6thread17LinearCombinationIfLi1EffLNS1J_9ScaleType4KindE0ELNS_15FloatRoundStyleE2EfEENS1_15EpilogueDefaultEEEEEvvEEEEvNT_6ParamsE --------------------------
	.section	.nv.info._ZN7cutlass13device_kernelINS_4gemm6kernel13GemmUniversalIN4cute5tupleIJiiiiEEENS1_10collective13CollectiveMmaINS1_34MainloopSm90TmaGmmaWarpSpecializedILi6ENS5_IJNS4_1CILi1EEESB_SB_EEENS1_35KernelTmaWarpSpecializedCooperativeEEENS5_IJNSA_ILi256EEENSA_ILi64EEENSA_ILi32EEEEEEfNS5_IJlSB_lEEEfSJ_NS4_8TiledMMAINS4_8MMA_AtomIJNS4_4SM904GMMA29MMA_64x64x8_F32TF32TF32_SS_TNILNSN_7ScaleInE1ELSP_1EEEEEENS4_6LayoutINS5_IJNSA_ILi2EEESB_SB_EEENS5_IJSB_NSA_ILi0EEESV_EEEEENS5_IJNS4_10UnderscoreESY_SY_EEEEENS4_13SM90_TMA_LOADENS4_14ComposedLayoutINS4_7SwizzleILi3ELi4ELi3EEENS4_18smem_ptr_flag_bitsILi32EEENSS_INS5_IJNSA_ILi8EEESH_EEENS5_IJSH_SB_EEEEEEEvNS4_8identityES11_S1B_vS1C_EENS_8epilogue10collective6detail29Sm90TmaWarpSpecializedAdapterINS1F_15DefaultEpilogueIfSJ_SJ_NS1E_6thread17LinearCombinationIfLi1EffLNS1J_9ScaleType4KindE0ELNS_15FloatRoundStyleE2EfEENS1_15EpilogueDefaultEEEEEvvEEEEvNT_6ParamsE,"",@"SHT_CUDA_INFO"
	.sectionflags	@""
	.align	4


	//----- nvinfo : EIATTR_CUDA_API_VERSION
	.align		4
        /*0000*/ 	.byte	0x04, 0x37
        /*0002*/ 	.short	(.L_21 - .L_20)
.L_20:
        /*0004*/ 	.word	0x00000082


	//----- nvinfo : EIATTR_KPARAM_INFO
	.align		4
.L_21:
        /*0008*/ 	.byte	0x04, 0x17
        /*000a*/ 	.short	(.L_23 - .L_22)
.L_22:
        /*000c*/ 	.word	0x00000000
        /*0010*/ 	.short	0x0000
        /*0012*/ 	.short	0x0070
        /*0014*/ 	.byte	0x00, 0xf0, 0x01, 0x10


	//----- nvinfo : EIATTR_SPARSE_MMA_MASK
	.align		4
.L_23:
        /*0018*/ 	.byte	0x03, 0x50
        /*001a*/ 	.short	0x0000


	//----- nvinfo : EIATTR_MAXREG_COUNT
	.align		4
        /*001c*/ 	.byte	0x03, 0x1b
        /*001e*/ 	.short	0x00a8


	//----- nvinfo : EIATTR_NUM_BARRIERS
	.align		4
        /*0020*/ 	.byte	0x02, 0x4c
        /*0022*/ 	.byte	0x01
	.zero		1


	//----- nvinfo : EIATTR_EXTERNS
	.align		4
        /*0024*/ 	.byte	0x04, 0x0f
        /*0026*/ 	.short	(.L_25 - .L_24)


	//   ....[0]....
	.align		4
.L_24:
        /*0028*/ 	.word	index@(__assertfail)


	//----- nvinfo : EIATTR_MERCURY_ISA_VERSION
	.align		4
.L_25:
        /*002c*/ 	.byte	0x03, 0x5f
        /*002e*/ 	.short	0x0101


	//----- nvinfo : EIATTR_INT_WARP_WIDE_INSTR_OFFSETS
	.align		4
        /*0030*/ 	.byte	0x04, 0x31
        /*0032*/ 	.short	(.L_27 - .L_26)


	//   ....[0]....
.L_26:
        /*0034*/ 	.word	0x000003c0


	//   ....[1]....
        /*0038*/ 	.word	0x000003d0


	//   ....[2]....
        /*003c*/ 	.word	0x00000510


	//----- nvinfo : EIATTR_COOP_GROUP_MASK_REGIDS
	.align		4
.L_27:
        /*0040*/ 	.byte	0x04, 0x29
        /*0042*/ 	.short	(.L_29 - .L_28)


	//   ....[0]....
.L_28:
        /*0044*/ 	.word	0xffffffff


	//   ....[1]....
        /*0048*/ 	.word	0xffffffff


	//   ....[2]....
        /*004c*/ 	.word	0xffffffff


	//   ....[3]....
        /*0050*/ 	.word	0xffffffff


	//   ....[4]....
        /*0054*/ 	.word	0xffffffff


	//----- nvinfo : EIATTR_COOP_GROUP_INSTR_OFFSETS
	.align		4
.L_29:
        /*0058*/ 	.byte	0x04, 0x28
        /*005a*/ 	.short	(.L_31 - .L_30)


	//   ....[0]....
.L_30:
        /*005c*/ 	.word	0x00000060


	//   ....[1]....
        /*0060*/ 	.word	0x00000070


	//   ....[2]....
        /*0064*/ 	.word	0x00000130


	//   ....[3]....
        /*0068*/ 	.word	0x00000300


	//   ....[4]....
        /*006c*/ 	.word	0x00000fc0


	//----- nvinfo : EIATTR_REG_RECONFIG
	.align		4
.L_31:
        /*0070*/ 	.byte	0x01, 0x54
	.zero		2


	//----- nvinfo : EIATTR_SYSCALL_OFFSETS
	.align		4
        /*0074*/ 	.byte	0x04, 0x46
        /*0076*/ 	.short	(.L_33 - .L_32)


	//   ....[0]....
.L_32:
        /*0078*/ 	.word	0x00001180


	//----- nvinfo : EIATTR_MBARRIER_INSTR_OFFSETS
	.align		4
.L_33:
        /*007c*/ 	.byte	0x04, 0x39
        /*007e*/ 	.short	(.L_35 - .L_34)


	//   ....[0]....
.L_34:
        /*0080*/ 	.word	0x00000230
        /*0084*/ 	.word	0x000000ff
        /*0088*/ 	.word	0x00000000
        /*008c*/ 	.short	0x0100
        /*008e*/ 	.byte	0x08
	.zero		1


	//   ....[1]....
        /*0090*/ 	.word	0x00000240
        /*0094*/ 	.word	0x000000ff
        /*0098*/ 	.word	0x00000030
        /*009c*/ 	.short	0x0100
        /*009e*/ 	.byte	0x08
	.zero		1


	//   ....[2]....
        /*00a0*/ 	.word	0x00000250
        /*00a4*/ 	.word	0x000000ff
        /*00a8*/ 	.word	0x00000008
        /*00ac*/ 	.short	0x0100
        /*00ae*/ 	.byte	0x08
	.zero		1


	//   ....[3]....
        /*00b0*/ 	.word	0x00000260
        /*00b4*/ 	.word	0x000000ff
        /*00b8*/ 	.word	0x00000038
        /*00bc*/ 	.short	0x0100
        /*00be*/ 	.byte	0x08
	.zero		1


	//   ....[4]....
        /*00c0*/ 	.word	0x00000270
        /*00c4*/ 	.word	0x000000ff
        /*00c8*/ 	.word	0x00000010
        /*00cc*/ 	.short	0x0100
        /*00ce*/ 	.byte	0x08
	.zero		1


	//   ....[5]....
        /*00d0*/ 	.word	0x00000280
        /*00d4*/ 	.word	0x000000ff
        /*00d8*/ 	.word	0x00000040
        /*00dc*/ 	.short	0x0100
        /*00de*/ 	.byte	0x08
	.zero		1


	//   ....[6]....
        /*00e0*/ 	.word	0x00000290
        /*00e4*/ 	.word	0x000000ff
        /*00e8*/ 	.word	0x00000018
        /*00ec*/ 	.short	0x0100
        /*00ee*/ 	.byte	0x08
	.zero		1


	//   ....[7]....
        /*00f0*/ 	.word	0x000002a0
        /*00f4*/ 	.word	0x000000ff
        /*00f8*/ 	.word	0x00000048
        /*00fc*/ 	.short	0x0100
        /*00fe*/ 	.byte	0x08
	.zero		1


	//   ....[8]....
        /*0100*/ 	.word	0x000002b0
        /*0104*/ 	.word	0x000000ff
        /*0108*/ 	.word	0x00000020
        /*010c*/ 	.short	0x0100
        /*010e*/ 	.byte	0x08
	.zero		1


	//   ....[9]....
        /*0110*/ 	.word	0x000002c0
        /*0114*/ 	.word	0x000000ff
        /*0118*/ 	.word	0x00000050
        /*011c*/ 	.short	0x0100
        /*011e*/ 	.byte	0x08
	.zero		1


	//   ....[10]....
        /*0120*/ 	.word	0x000002d0
        /*0124*/ 	.word	0x000000ff
        /*0128*/ 	.word	0x00000028
        /*012c*/ 	.short	0x0100
        /*012e*/ 	.byte	0x08
	.zero		1


	//   ....[11]....
        /*0130*/ 	.word	0x000002e0
        /*0134*/ 	.word	0x000000ff
        /*0138*/ 	.word	0x00000058
        /*013c*/ 	.short	0x0100
        /*013e*/ 	.byte	0x08
	.zero		1


	//   ....[12]....
        /*0140*/ 	.word	0x00000580
        /*0144*/ 	.word	0x000000ff
        /*0148*/ 	.word	0x00000070
        /*014c*/ 	.short	0x0100
        /*014e*/ 	.byte	0x06
	.zero		1


	//   ....[13]....
        /*0150*/ 	.word	0x000005e0
        /*0154*/ 	.word	0x000000ff
        /*0158*/ 	.word	0x00000078
        /*015c*/ 	.short	0x0100
        /*015e*/ 	.byte	0x06
	.zero		1


	//   ....[14]....
        /*0160*/ 	.word	0x00001200
        /*0164*/ 	.word	0x00000003
        /*0168*/ 	.word	0x00000000
        /*016c*/ 	.short	0x010a
        /*016e*/ 	.byte	0x3f
	.zero		1


	//   ....[15]....
        /*0170*/ 	.word	0x00001240
        /*0174*/ 	.word	0x00000003
        /*0178*/ 	.word	0x00000000
        /*017c*/ 	.short	0x010a
        /*017e*/ 	.byte	0x3f
	.zero		1


	//   ....[16]....
        /*0180*/ 	.word	0x00001760
        /*0184*/ 	.word	0x000000ff
        /*0188*/ 	.word	0x00000000
        /*018c*/ 	.short	0x010a
        /*018e*/ 	.byte	0x08
	.zero		1


	//   ....[17]....
        /*0190*/ 	.word	0x000017a0
        /*0194*/ 	.word	0x000000ff
        /*0198*/ 	.word	0x00000000
        /*019c*/ 	.short	0x010a
        /*019e*/ 	.byte	0x08
	.zero		1


	//   ....[18]....
        /*01a0*/ 	.word	0x00001b80
        /*01a4*/ 	.word	0x000000ff
        /*01a8*/ 	.word	0x00000000
        /*01ac*/ 	.short	0x0101
        /*01ae*/ 	.byte	0x08
	.zero		1


	//   ....[19]....
        /*01b0*/ 	.word	0x00001d80
        /*01b4*/ 	.word	0x000000ff
        /*01b8*/ 	.word	0x00000000
        /*01bc*/ 	.short	0x0101
        /*01be*/ 	.byte	0x06
	.zero		1


	//   ....[20]....
        /*01c0*/ 	.word	0x00006d30
        /*01c4*/ 	.word	0x0000000e
        /*01c8*/ 	.word	0x00000030
        /*01cc*/ 	.short	0x010a
        /*01ce*/ 	.byte	0x3f
	.zero		1


	//   ....[21]....
        /*01d0*/ 	.word	0x000070b0
        /*01d4*/ 	.word	0x00000006
        /*01d8*/ 	.word	0x00000078
        /*01dc*/ 	.short	0x0101
        /*01de*/ 	.byte	0x3f
	.zero		1


	//   ....[22]....
        /*01e0*/ 	.word	0x000077e0
        /*01e4*/ 	.word	0x00000007
        /*01e8*/ 	.word	0x00000000
        /*01ec*/ 	.short	0x010a
        /*01ee*/ 	.byte	0x3f
	.zero		1


	//   ....[23]....
        /*01f0*/ 	.word	0x00007860
        /*01f4*/ 	.word	0x00000009
        /*01f8*/ 	.word	0x00000000
        /*01fc*/ 	.short	0x010a
        /*01fe*/ 	.byte	0x3f
	.zero		1


	//   ....[24]....
        /*0200*/ 	.word	0x000078f0
        /*0204*/ 	.word	0x00000006
        /*0208*/ 	.word	0x00000000
        /*020c*/ 	.short	0x010a
        /*020e*/ 	.byte	0x3f
	.zero		1


	//   ....[25]....
        /*0210*/ 	.word	0x00007980
        /*0214*/ 	.word	0x00000009
        /*0218*/ 	.word	0x00000000
        /*021c*/ 	.short	0x010a
        /*021e*/ 	.byte	0x3f
	.zero		1


	//   ....[26]....
        /*0220*/ 	.word	0x00007a10
        /*0224*/ 	.word	0x00000006
        /*0228*/ 	.word	0x00000000
        /*022c*/ 	.short	0x010a
        /*022e*/ 	.byte	0x3f
	.zero		1


	//   ....[27]....
        /*0230*/ 	.word	0x00007aa0
        /*0234*/ 	.word	0x00000003
        /*0238*/ 	.word	0x00000000
        /*023c*/ 	.short	0x010a
        /*023e*/ 	.byte	0x3f
	.zero		1


	//   ....[28]....
        /*0240*/ 	.word	0x00007b00
        /*0244*/ 	.word	0x00000003
        /*0248*/ 	.word	0x00000000
        /*024c*/ 	.short	0x010a
        /*024e*/ 	.byte	0x3f
	.zero		1


	//   ....[29]....
        /*0250*/ 	.word	0x00007b60
        /*0254*/ 	.word	0x00000004
        /*0258*/ 	.word	0x00000000
        /*025c*/ 	.short	0x010a
        /*025e*/ 	.byte	0x3f
	.zero		1


	//   ....[30]....
        /*0260*/ 	.word	0x00007c30
        /*0264*/ 	.word	0x0000000e
        /*0268*/ 	.word	0x00000030
        /*026c*/ 	.short	0x010a
        /*026e*/ 	.byte	0x3f
	.zero		1


	//   ....[31]....
        /*0270*/ 	.word	0x00007d00
        /*0274*/ 	.word	0x00000007
        /*0278*/ 	.word	0x00000000
        /*027c*/ 	.short	0x010a
        /*027e*/ 	.byte	0x3f
	.zero		1


	//   ....[32]....
        /*0280*/ 	.word	0x00007d50
        /*0284*/ 	.word	0x00000009
        /*0288*/ 	.word	0x00000000
        /*028c*/ 	.short	0x010a
        /*028e*/ 	.byte	0x3f
	.zero		1


	//   ....[33]....
        /*0290*/ 	.word	0x00007da0
        /*0294*/ 	.word	0x00000006
        /*0298*/ 	.word	0x00000000
        /*029c*/ 	.short	0x010a
        /*029e*/ 	.byte	0x3f
	.zero		1


	//   ....[34]....
        /*02a0*/ 	.word	0x00007df0
        /*02a4*/ 	.word	0x00000009
        /*02a8*/ 	.word	0x00000000
        /*02ac*/ 	.short	0x010a
        /*02ae*/ 	.byte	0x3f
	.zero		1


	//   ....[35]....
        /*02b0*/ 	.word	0x00007e40
        /*02b4*/ 	.word	0x00000006
        /*02b8*/ 	.word	0x00000000
        /*02bc*/ 	.short	0x010a
        /*02be*/ 	.byte	0x3f
	.zero		1


	//----- nvinfo : EIATTR_NUM_MBARRIERS
	.align		4
.L_35:
        /*02c0*/ 	.byte	0x03, 0x38
        /*02c2*/ 	.short	0x000e


	//----- nvinfo : EIATTR_EXIT_INSTR_OFFSETS
	.align		4
        /*02c4*/ 	.byte	0x04, 0x1c
        /*02c6*/ 	.short	(.L_37 - .L_36)


	//   ....[0]....
.L_36:
        /*02c8*/ 	.word	0x00000630


	//   ....[1]....
        /*02cc*/ 	.word	0x00000ef0


	//   ....[2]....
        /*02d0*/ 	.word	0x000063a0


	//   ....[3]....
        /*02d4*/ 	.word	0x000069d0


	//   ....[4]....
        /*02d8*/ 	.word	0x00007af0


	//----- nvinfo : EIATTR_MAX_THREADS
	.align		4
.L_37:
        /*02dc*/ 	.byte	0x04, 0x05
        /*02de*/ 	.short	(.L_39 - .L_38)
.L_38:
        /*02e0*/ 	.word	0x00000180
        /*02e4*/ 	.word	0x00000001
        /*02e8*/ 	.word	0x00000001


	//----- nvinfo : EIATTR_CRS_STACK_SIZE
	.align		4
.L_39:
        /*02ec*/ 	.byte	0x04, 0x1e
        /*02ee*/ 	.short	(.L_41 - .L_40)
.L_40:
        /*02f0*/ 	.word	0x00000000


	//----- nvinfo : EIATTR_CBANK_PARAM_SIZE
	.align		4
.L_41:
        /*02f4*/ 	.byte	0x03, 0x19
        /*02f6*/ 	.short	0x0470


	//----- nvinfo : EIATTR_PARAM_CBANK
	.align		4
        /*02f8*/ 	.byte	0x04, 0x0a
        /*02fa*/ 	.short	(.L_43 - .L_42)
	.align		4
.L_42:
        /*02fc*/ 	.word	index@(.nv.constant0._ZN7cutlass13device_kernelINS_4gemm6kernel13GemmUniversalIN4cute5tupleIJiiiiEEENS1_10collective13CollectiveMmaINS1_34MainloopSm90TmaGmmaWarpSpecializedILi6ENS5_IJNS4_1CILi1EEESB_SB_EEENS1_35KernelTmaWarpSpecializedCooperativeEEENS5_IJNSA_ILi256EEENSA_ILi64EEENSA_ILi32EEEEEEfNS5_IJlSB_lEEEfSJ_NS4_8TiledMMAINS4_8MMA_AtomIJNS4_4SM904GMMA29MMA_64x64x8_F32TF32TF32_SS_TNILNSN_7ScaleInE1ELSP_1EEEEEENS4_6LayoutINS5_IJNSA_ILi2EEESB_SB_EEENS5_IJSB_NSA_ILi0EEESV_EEEEENS5_IJNS4_10UnderscoreESY_SY_EEEEENS4_13SM90_TMA_LOADENS4_14ComposedLayoutINS4_7SwizzleILi3ELi4ELi3EEENS4_18smem_ptr_flag_bitsILi32EEENSS_INS5_IJNSA_ILi8EEESH_EEENS5_IJSH_SB_EEEEEEEvNS4_8identityES11_S1B_vS1C_EENS_8epilogue10collective6detail29Sm90TmaWarpSpecializedAdapterINS1F_15DefaultEpilogueIfSJ_SJ_NS1E_6thread17LinearCombinationIfLi1EffLNS1J_9ScaleType4KindE0ELNS_15FloatRoundStyleE2EfEENS1_15EpilogueDefaultEEEEEvvEEEEvNT_6ParamsE)
        /*0300*/ 	.short	0x0210
        /*0302*/ 	.short	0x0470


	//----- nvinfo : EIATTR_SW_WAR
	.align		4
.L_43:
        /*0304*/ 	.byte	0x04, 0x36
        /*0306*/ 	.short	(.L_45 - .L_44)
.L_44:
        /*0308*/ 	.word	0x00000008
.L_45:


//--------------------- .nv.callgraph             --------------------------
	.section	.nv.callgraph,"",@"SHT_CUDA_CALLGRAPH"
	.align	4
	.sectionentsize	8
	.align		4
        /*0000*/ 	.word	0x00000000
	.align		4
        /*0004*/ 	.word	0xffffffff
	.align		4
        /*0008*/ 	.word	index@(_ZN7cutlass13device_kernelINS_4gemm6kernel13GemmUniversalIN4cute5tupleIJiiiiEEENS1_10collective13CollectiveMmaINS1_34MainloopSm90TmaGmmaWarpSpecializedILi6ENS5_IJNS4_1CILi1EEESB_SB_EEENS1_35KernelTmaWarpSpecializedCooperativeEEENS5_IJNSA_ILi256EEENSA_ILi64EEENSA_ILi32EEEEEEfNS5_IJlSB_lEEEfSJ_NS4_8TiledMMAINS4_8MMA_AtomIJNS4_4SM904GMMA29MMA_64x64x8_F32TF32TF32_SS_TNILNSN_7ScaleInE1ELSP_1EEEEEENS4_6LayoutINS5_IJNSA_ILi2EEESB_SB_EEENS5_IJSB_NSA_ILi0EEESV_EEEEENS5_IJNS4_10UnderscoreESY_SY_EEEEENS4_13SM90_TMA_LOADENS4_14ComposedLayoutINS4_7SwizzleILi3ELi4ELi3EEENS4_18smem_ptr_flag_bitsILi32EEENSS_INS5_IJNSA_ILi8EEESH_EEENS5_IJSH_SB_EEEEEEEvNS4_8identityES11_S1B_vS1C_EENS_8epilogue10collective6detail29Sm90TmaWarpSpecializedAdapterINS1F_15DefaultEpilogueIfSJ_SJ_NS1E_6thread17LinearCombinationIfLi1EffLNS1J_9ScaleType4KindE0ELNS_15FloatRoundStyleE2EfEENS1_15EpilogueDefaultEEEEEvvEEEEvNT_6ParamsE)
	.align		4
        /*000c*/ 	.word	index@(__assertfail)
	.align		4
        /*0010*/ 	.word	0x00000000
	.align		4
        /*0014*/ 	.word	0xfffffffe
	.align		4
        /*0018*/ 	.word	0x00000000
	.align		4
        /*001c*/ 	.word	0xfffffffd
	.align		4
        /*0020*/ 	.word	0x00000000
	.align		4
        /*0024*/ 	.word	0xfffffffc


//--------------------- .nv.constant4             --------------------------
	.section	.nv.constant4,"a",@progbits
	.align	8
	.align		8
.nv.constant4:
        /*0000*/ 	.dword	__assertfail
	.align		8
        /*0008*/ 	.dword	__unnamed_1
	.align		8
        /*0010*/ 	.dword	_ZN40_INTERNAL_9d98412f_4_k_cu_9393a96b_282484cuda3std3__45__cpo5beginE
	.align		8
        /*0018*/ 	.dword	_ZN40_INTERNAL_9d98412f_4_k_cu_9393a96b_282484cuda3std3__45__cpo3endE
	.align		8
        /*0020*/ 	.dword	_ZN40_INTERNAL_9d98412f_4_k_cu_9393a96b_282484cuda3std3__45__cpo6cbeginE
	.align		8
        /*0028*/ 	.dword	_ZN40_INTERNAL_9d98412f_4_k_cu_9393a96b_282484cuda3std3__45__cpo4cendE
	.align		8
        /*0030*/ 	.dword	_ZN40_INTERNAL_9d98412f_4_k_cu_9393a96b_282484cuda3std3__442_GLOBAL__N__9d98412f_4_k_cu_9393a96b_282486ignoreE
	.align		8
        /*0038*/ 	.dword	_ZN40_INTERNAL_9d98412f_4_k_cu_9393a96b_282484cuda3std3__419piecewise_constructE
	.align		8
        /*0040*/ 	.dword	_ZN40_INTERNAL_9d98412f_4_k_cu_9393a96b_282484cuda3std3__48in_placeE
	.align		8
        /*0048*/ 	.dword	_ZN40_INTERNAL_9d98412f_4_k_cu_9393a96b_282484cuda3std6ranges3__45__cpo4swapE
	.align		8
        /*0050*/ 	.dword	_ZN40_INTERNAL_9d98412f_4_k_cu_9393a96b_282484cuda3std6ranges3__45__cpo9iter_moveE
	.align		8
        /*0058*/ 	.dword	_ZN40_INTERNAL_9d98412f_4_k_cu_9393a96b_282484cute7productE
	.align		8
        /*0060*/ 	.dword	_ZN40_INTERNAL_9d98412f_4_k_cu_9393a96b_282484cute1_E
	.align		8
        /*0068*/ 	.dword	$str$22
	.align		8
        /*0070*/ 	.dword	$str$23


//--------------------- .text._ZN7cutlass13device_kernelINS_4gemm6kernel13GemmUniversalIN4cute5tupleIJiiiiEEENS1_10collective13CollectiveMmaINS1_34MainloopSm90TmaGmmaWarpSpecializedILi6ENS5_IJNS4_1CILi1EEESB_SB_EEENS1_35KernelTmaWarpSpecializedCooperativeEEENS5_IJNSA_ILi256EEENSA_ILi64EEENSA_ILi32EEEEEEfNS5_IJlSB_lEEEfSJ_NS4_8TiledMMAINS4_8MMA_AtomIJNS4_4SM904GMMA29MMA_64x64x8_F32TF32TF32_SS_TNILNSN_7ScaleInE1ELSP_1EEEEEENS4_6LayoutINS5_IJNSA_ILi2EEESB_SB_EEENS5_IJSB_NSA_ILi0EEESV_EEEEENS5_IJNS4_10UnderscoreESY_SY_EEEEENS4_13SM90_TMA_LOADENS4_14ComposedLayoutINS4_7SwizzleILi3ELi4ELi3EEENS4_18smem_ptr_flag_bitsILi32EEENSS_INS5_IJNSA_ILi8EEESH_EEENS5_IJSH_SB_EEEEEEEvNS4_8identityES11_S1B_vS1C_EENS_8epilogue10collective6detail29Sm90TmaWarpSpecializedAdapterINS1F_15DefaultEpilogueIfSJ_SJ_NS1E_6thread17LinearCombinationIfLi1EffLNS1J_9ScaleType4KindE0ELNS_15FloatRoundStyleE2EfEENS1_15EpilogueDefaultEEEEEvvEEEEvNT_6ParamsE --------------------------
	.section	.text._ZN7cutlass13device_kernelINS_4gemm6kernel13GemmUniversalIN4cute5tupleIJiiiiEEENS1_10collective13CollectiveMmaINS1_34MainloopSm90TmaGmmaWarpSpecializedILi6ENS5_IJNS4_1CILi1EEESB_SB_EEENS1_35KernelTmaWarpSpecializedCooperativeEEENS5_IJNSA_ILi256EEENSA_ILi64EEENSA_ILi32EEEEEEfNS5_IJlSB_lEEEfSJ_NS4_8TiledMMAINS4_8MMA_AtomIJNS4_4SM904GMMA29MMA_64x64x8_F32TF32TF32_SS_TNILNSN_7ScaleInE1ELSP_1EEEEEENS4_6LayoutINS5_IJNSA_ILi2EEESB_SB_EEENS5_IJSB_NSA_ILi0EEESV_EEEEENS5_IJNS4_10UnderscoreESY_SY_EEEEENS4_13SM90_TMA_LOADENS4_14ComposedLayoutINS4_7SwizzleILi3ELi4ELi3EEENS4_18smem_ptr_flag_bitsILi32EEENSS_INS5_IJNSA_ILi8EEESH_EEENS5_IJSH_SB_EEEEEEEvNS4_8identityES11_S1B_vS1C_EENS_8epilogue10collective6detail29Sm90TmaWarpSpecializedAdapterINS1F_15DefaultEpilogueIfSJ_SJ_NS1E_6thread17LinearCombinationIfLi1EffLNS1J_9ScaleType4KindE0ELNS_15FloatRoundStyleE2EfEENS1_15EpilogueDefaultEEEEEvvEEEEvNT_6ParamsE,"ax",@progbits
	.align	128
.text._ZN7cutlass13device_kernelINS_4gemm6kernel13GemmUniversalIN4cute5tupleIJiiiiEEENS1_10collective13CollectiveMmaINS1_34MainloopSm90TmaGmmaWarpSpecializedILi6ENS5_IJNS4_1CILi1EEESB_SB_EEENS1_35KernelTmaWarpSpecializedCooperativeEEENS5_IJNSA_ILi256EEENSA_ILi64EEENSA_ILi32EEEEEEfNS5_IJlSB_lEEEfSJ_NS4_8TiledMMAINS4_8MMA_AtomIJNS4_4SM904GMMA29MMA_64x64x8_F32TF32TF32_SS_TNILNSN_7ScaleInE1ELSP_1EEEEEENS4_6LayoutINS5_IJNSA_ILi2EEESB_SB_EEENS5_IJSB_NSA_ILi0EEESV_EEEEENS5_IJNS4_10UnderscoreESY_SY_EEEEENS4_13SM90_TMA_LOADENS4_14ComposedLayoutINS4_7SwizzleILi3ELi4ELi3EEENS4_18smem_ptr_flag_bitsILi32EEENSS_INS5_IJNSA_ILi8EEESH_EEENS5_IJSH_SB_EEEEEEEvNS4_8identityES11_S1B_vS1C_EENS_8epilogue10collective6detail29Sm90TmaWarpSpecializedAdapterINS1F_15DefaultEpilogueIfSJ_SJ_NS1E_6thread17LinearCombinationIfLi1EffLNS1J_9ScaleType4KindE0ELNS_15FloatRoundStyleE2EfEENS1_15EpilogueDefaultEEEEEvvEEEEvNT_6ParamsE:
        .type           _ZN7cutlass13device_kernelINS_4gemm6kernel13GemmUniversalIN4cute5tupleIJiiiiEEENS1_10collective13CollectiveMmaINS1_34MainloopSm90TmaGmmaWarpSpecializedILi6ENS5_IJNS4_1CILi1EEESB_SB_EEENS1_35KernelTmaWarpSpecializedCooperativeEEENS5_IJNSA_ILi256EEENSA_ILi64EEENSA_ILi32EEEEEEfNS5_IJlSB_lEEEfSJ_NS4_8TiledMMAINS4_8MMA_AtomIJNS4_4SM904GMMA29MMA_64x64x8_F32TF32TF32_SS_TNILNSN_7ScaleInE1ELSP_1EEEEEENS4_6LayoutINS5_IJNSA_ILi2EEESB_SB_EEENS5_IJSB_NSA_ILi0EEESV_EEEEENS5_IJNS4_10UnderscoreESY_SY_EEEEENS4_13SM90_TMA_LOADENS4_14ComposedLayoutINS4_7SwizzleILi3ELi4ELi3EEENS4_18smem_ptr_flag_bitsILi32EEENSS_INS5_IJNSA_ILi8EEESH_EEENS5_IJSH_SB_EEEEEEEvNS4_8identityES11_S1B_vS1C_EENS_8epilogue10collective6detail29Sm90TmaWarpSpecializedAdapterINS1F_15DefaultEpilogueIfSJ_SJ_NS1E_6thread17LinearCombinationIfLi1EffLNS1J_9ScaleType4KindE0ELNS_15FloatRoundStyleE2EfEENS1_15EpilogueDefaultEEEEEvvEEEEvNT_6ParamsE,@function
        .size           _ZN7cutlass13device_kernelINS_4gemm6kernel13GemmUniversalIN4cute5tupleIJiiiiEEENS1_10collective13CollectiveMmaINS1_34MainloopSm90TmaGmmaWarpSpecializedILi6ENS5_IJNS4_1CILi1EEESB_SB_EEENS1_35KernelTmaWarpSpecializedCooperativeEEENS5_IJNSA_ILi256EEENSA_ILi64EEENSA_ILi32EEEEEEfNS5_IJlSB_lEEEfSJ_NS4_8TiledMMAINS4_8MMA_AtomIJNS4_4SM904GMMA29MMA_64x64x8_F32TF32TF32_SS_TNILNSN_7ScaleInE1ELSP_1EEEEEENS4_6LayoutINS5_IJNSA_ILi2EEESB_SB_EEENS5_IJSB_NSA_ILi0EEESV_EEEEENS5_IJNS4_10UnderscoreESY_SY_EEEEENS4_13SM90_TMA_LOADENS4_14ComposedLayoutINS4_7SwizzleILi3ELi4ELi3EEENS4_18smem_ptr_flag_bitsILi32EEENSS_INS5_IJNSA_ILi8EEESH_EEENS5_IJSH_SB_EEEEEEEvNS4_8identityES11_S1B_vS1C_EENS_8epilogue10collective6detail29Sm90TmaWarpSpecializedAdapterINS1F_15DefaultEpilogueIfSJ_SJ_NS1E_6thread17LinearCombinationIfLi1EffLNS1J_9ScaleType4KindE0ELNS_15FloatRoundStyleE2EfEENS1_15EpilogueDefaultEEEEEvvEEEEvNT_6ParamsE,(.L_x_196 - _ZN7cutlass13device_kernelINS_4gemm6kernel13GemmUniversalIN4cute5tupleIJiiiiEEENS1_10collective13CollectiveMmaINS1_34MainloopSm90TmaGmmaWarpSpecializedILi6ENS5_IJNS4_1CILi1EEESB_SB_EEENS1_35KernelTmaWarpSpecializedCooperativeEEENS5_IJNSA_ILi256EEENSA_ILi64EEENSA_ILi32EEEEEEfNS5_IJlSB_lEEEfSJ_NS4_8TiledMMAINS4_8MMA_AtomIJNS4_4SM904GMMA29MMA_64x64x8_F32TF32TF32_SS_TNILNSN_7ScaleInE1ELSP_1EEEEEENS4_6LayoutINS5_IJNSA_ILi2EEESB_SB_EEENS5_IJSB_NSA_ILi0EEESV_EEEEENS5_IJNS4_10UnderscoreESY_SY_EEEEENS4_13SM90_TMA_LOADENS4_14ComposedLayoutINS4_7SwizzleILi3ELi4ELi3EEENS4_18smem_ptr_flag_bitsILi32EEENSS_INS5_IJNSA_ILi8EEESH_EEENS5_IJSH_SB_EEEEEEEvNS4_8identityES11_S1B_vS1C_EENS_8epilogue10collective6detail29Sm90TmaWarpSpecializedAdapterINS1F_15DefaultEpilogueIfSJ_SJ_NS1E_6thread17LinearCombinationIfLi1EffLNS1J_9ScaleType4KindE0ELNS_15FloatRoundStyleE2EfEENS1_15EpilogueDefaultEEEEEvvEEEEvNT_6ParamsE)
        .other          _ZN7cutlass13device_kernelINS_4gemm6kernel13GemmUniversalIN4cute5tupleIJiiiiEEENS1_10collective13CollectiveMmaINS1_34MainloopSm90TmaGmmaWarpSpecializedILi6ENS5_IJNS4_1CILi1EEESB_SB_EEENS1_35KernelTmaWarpSpecializedCooperativeEEENS5_IJNSA_ILi256EEENSA_ILi64EEENSA_ILi32EEEEEEfNS5_IJlSB_lEEEfSJ_NS4_8TiledMMAINS4_8MMA_AtomIJNS4_4SM904GMMA29MMA_64x64x8_F32TF32TF32_SS_TNILNSN_7ScaleInE1ELSP_1EEEEEENS4_6LayoutINS5_IJNSA_ILi2EEESB_SB_EEENS5_IJSB_NSA_ILi0EEESV_EEEEENS5_IJNS4_10UnderscoreESY_SY_EEEEENS4_13SM90_TMA_LOADENS4_14ComposedLayoutINS4_7SwizzleILi3ELi4ELi3EEENS4_18smem_ptr_flag_bitsILi32EEENSS_INS5_IJNSA_ILi8EEESH_EEENS5_IJSH_SB_EEEEEEEvNS4_8identityES11_S1B_vS1C_EENS_8epilogue10collective6detail29Sm90TmaWarpSpecializedAdapterINS1F_15DefaultEpilogueIfSJ_SJ_NS1E_6thread17LinearCombinationIfLi1EffLNS1J_9ScaleType4KindE0ELNS_15FloatRoundStyleE2EfEENS1_15EpilogueDefaultEEEEEvvEEEEvNT_6ParamsE,@"STO_CUDA_ENTRY STV_DEFAULT"
_ZN7cutlass13device_kernelINS_4gemm6kernel13GemmUniversalIN4cute5tupleIJiiiiEEENS1_10collective13CollectiveMmaINS1_34MainloopSm90TmaGmmaWarpSpecializedILi6ENS5_IJNS4_1CILi1EEESB_SB_EEENS1_35KernelTmaWarpSpecializedCooperativeEEENS5_IJNSA_ILi256EEENSA_ILi64EEENSA_ILi32EEEEEEfNS5_IJlSB_lEEEfSJ_NS4_8TiledMMAINS4_8MMA_AtomIJNS4_4SM904GMMA29MMA_64x64x8_F32TF32TF32_SS_TNILNSN_7ScaleInE1ELSP_1EEEEEENS4_6LayoutINS5_IJNSA_ILi2EEESB_SB_EEENS5_IJSB_NSA_ILi0EEESV_EEEEENS5_IJNS4_10UnderscoreESY_SY_EEEEENS4_13SM90_TMA_LOADENS4_14ComposedLayoutINS4_7SwizzleILi3ELi4ELi3EEENS4_18smem_ptr_flag_bitsILi32EEENSS_INS5_IJNSA_ILi8EEESH_EEENS5_IJSH_SB_EEEEEEEvNS4_8identityES11_S1B_vS1C_EENS_8epilogue10collective6detail29Sm90TmaWarpSpecializedAdapterINS1F_15DefaultEpilogueIfSJ_SJ_NS1E_6thread17LinearCombinationIfLi1EffLNS1J_9ScaleType4KindE0ELNS_15FloatRoundStyleE2EfEENS1_15EpilogueDefaultEEEEEvvEEEEvNT_6ParamsE:
[----:B------:R-:W0:Y:S01]  /*0000*/  LDC R1, c[0x0][0x28] ;  /* 0x00000a00ff017b82 */ /* 0x000e220000000800 */
[----:B------:R-:W1:Y:S01]  /*0010*/  S2R R18, SR_TID.X ;  /* 0x0000000000127919 */ /* 0x000e620000002100 */
[----:B------:R-:W-:Y:S01]  /*0020*/  ELECT P0, URZ, PT ;  /* 0x00000000003f782f */ /* 0x000fe20003800000 */
[----:B------:R-:W-:Y:S01]  /*0030*/  BSSY B0, `(.L_x_0) ;  /* 0x000000f000007945 */ /* 0x000fe20003800000 */
[--C-:B-1----:R-:W-:Y:S02]  /*0040*/  SHF.R.U32.HI R0, RZ, 0x5, R18.reuse ;  /* 0x00000005ff007819 */ /* 0x102fe40000011612 */
[----:B------:R-:W-:-:S03]  /*0050*/  SHF.R.U32.HI R22, RZ, 0x7, R18 ;  /* 0x00000007ff167819 */ /* 0x000fc60000011612 */
[----:B------:R-:W1:Y:S04]  /*0060*/  SHFL.IDX PT, R5, R0, RZ, 0x1f ;  /* 0x00001fff00057589 */ /* 0x000e6800000e0000 */
[----:B------:R2:W3:Y:S01]  /*0070*/  SHFL.IDX PT, R8, R22, RZ, 0x1f ;  /* 0x00001fff16087589 */ /* 0x0004e200000e0000 */
[----:B-1----:R-:W-:-:S13]  /*0080*/  ISETP.NE.OR P0, PT, R5, RZ, !P0 ;  /* 0x000000ff0500720c */ /* 0x002fda0004705670 */
[----:B0-23--:R-:W-:Y:S05]  /*0090*/  @P0 BRA `(.L_x_1) ;  /* 0x0000000000200947 */ /* 0x00dfea0003800000 */
[----:B------:R-:W-:Y:S02]  /*00a0*/  ULDC.64 UR4, c[0x0][0x198] ;  /* 0x0000660000047ab9 */ /* 0x000fe40000000a00 */
[----:B------:R-:W-:Y:S02]  /*00b0*/  UIADD3 UR6, UP0, UR4, 0xf0, URZ ;  /* 0x000000f004067890 */ /* 0x000fe4000ff1e03f */
[----:B------:R-:W-:Y:S02]  /*00c0*/  UIADD3 UR4, UP1, UR4, 0x1f0, URZ ;  /* 0x000001f004047890 */ /* 0x000fe4000ff3e03f */
[----:B------:R-:W-:Y:S02]  /*00d0*/  UIADD3.X UR7, URZ, UR5, URZ, UP0, !UPT ;  /* 0x000000053f077290 */ /* 0x000fe400087fe43f */
[----:B------:R-:W-:-:S07]  /*00e0*/  UIADD3.X UR5, URZ, UR5, URZ, UP1, !UPT ;  /* 0x000000053f057290 */ /* 0x000fce0008ffe43f */
[----:B------:R0:W-:Y:S02]  /*00f0*/  UTMACCTL.PF [UR6] ;  /* 0x00000000060079b9 */ /* 0x0001e40008040000 */
[----:B------:R0:W-:Y:S02]  /*0100*/  UTMACCTL.PF [UR4] ;  /* 0x00000000040079b9 */ /* 0x0001e40008040000 */
[----:B0-----:R-:W-:Y:S01]  /*0110*/  NOP ;  /* 0x0000000000007918 */ /* 0x001fe20000000000 */
.L_x_1:
[----:B------:R-:W-:Y:S05]  /*0120*/  BSYNC B0 ;  /* 0x0000000000007941 */ /* 0x000fea0003800000 */
.L_x_0:
[----:B------:R-:W0:Y:S02]  /*0130*/  SHFL.IDX PT, R2, R0, RZ, 0x1f ;  /* 0x00001fff00027589 */ /* 0x000e2400000e0000 */
[----:B0-----:R-:W-:-:S13]  /*0140*/  ISETP.NE.AND P0, PT, R2, RZ, PT ;  /* 0x000000ff0200720c */ /* 0x001fda0003f05270 */
[----:B------:R-:W-:Y:S05]  /*0150*/  @P0 BRA `(.L_x_2) ;  /* 0x0000000000680947 */ /* 0x000fea0003800000 */
[----:B------:R-:W0:Y:S01]  /*0160*/  S2UR UR8, SR_CgaCtaId ;  /* 0x00000000000879c3 */ /* 0x000e220000008800 */
[----:B------:R-:W-:Y:S01]  /*0170*/  UMOV UR4, 0x400 ;  /* 0x0000040000047882 */ /* 0x000fe20000000000 */
[----:B------:R-:W-:Y:S01]  /*0180*/  UMOV UR5, 0x1 ;  /* 0x0000000100057882 */ /* 0x000fe20000000000 */
[----:B------:R-:W-:Y:S01]  /*0190*/  UMOV UR6, 0x100 ;  /* 0x0000010000067882 */ /* 0x000fe20000000000 */
[----:B------:R-:W-:Y:S01]  /*01a0*/  ELECT P0, URZ, PT ;  /* 0x00000000003f782f */ /* 0x000fe20003800000 */
[----:B------:R-:W-:-:S04]  /*01b0*/  UIADD3 UR6, -UR6, 0x100000, URZ ;  /* 0x0010000006067890 */ /* 0x000fc8000fffe13f */
[----:B------:R-:W-:Y:S02]  /*01c0*/  USHF.L.U32 UR7, UR6, 0xb, URZ ;  /* 0x0000000b06077899 */ /* 0x000fe4000800063f */
[----:B------:R-:W-:Y:S02]  /*01d0*/  USHF.L.U32 UR6, UR6, 0x1, URZ ;  /* 0x0000000106067899 */ /* 0x000fe4000800063f */
[----:B0-----:R-:W-:Y:S02]  /*01e0*/  ULEA UR8, UR8, UR4, 0x18 ;  /* 0x0000000408087291 */ /* 0x001fe4000f8ec03f */
[----:B------:R-:W-:-:S04]  /*01f0*/  UIADD3 UR4, -UR5, 0x100000, URZ ;  /* 0x0010000005047890 */ /* 0x000fc8000fffe13f */
[----:B------:R-:W-:Y:S02]  /*0200*/  USHF.L.U32 UR5, UR4, 0xb, URZ ;  /* 0x0000000b04057899 */ /* 0x000fe4000800063f */
[----:B------:R-:W-:Y:S01]  /*0210*/  USHF.L.U32 UR4, UR4, 0x1, URZ ;  /* 0x0000000104047899 */ /* 0x000fe2000800063f */
[----:B------:R-:W0:Y:S11]  /*0220*/  FENCE.VIEW.ASYNC.S ;  /* 0x00000000000073c6 */ /* 0x000e360000000000 */
[----:B0-----:R0:W1:Y:S01]  /*0230*/  SYNCS.EXCH.64 URZ, [UR8], UR4 ;  /* 0x00000004083f75b2 */ /* 0x0010620008000100 */
[----:B------:R0:W2:Y:S01]  /*0240*/  SYNCS.EXCH.64 URZ, [UR8+0x30], UR6 ;  /* 0x00003006083f75b2 */ /* 0x0000a20008000100 */
[----:B------:R0:W3:Y:S01]  /*0250*/  SYNCS.EXCH.64 URZ, [UR8+0x8], UR4 ;  /* 0x00000804083f75b2 */ /* 0x0000e20008000100 */
[----:B------:R0:W4:Y:S01]  /*0260*/  SYNCS.EXCH.64 URZ, [UR8+0x38], UR6 ;  /* 0x00003806083f75b2 */ /* 0x0001220008000100 */
[----:B------:R0:W0:Y:S01]  /*0270*/  SYNCS.EXCH.64 URZ, [UR8+0x10], UR4 ;  /* 0x00001004083f75b2 */ /* 0x0000220008000100 */
[----:B------:R0:W0:Y:S01]  /*0280*/  SYNCS.EXCH.64 URZ, [UR8+0x40], UR6 ;  /* 0x00004006083f75b2 */ /* 0x0000220008000100 */
[----:B------:R0:W0:Y:S01]  /*0290*/  SYNCS.EXCH.64 URZ, [UR8+0x18], UR4 ;  /* 0x00001804083f75b2 */ /* 0x0000220008000100 */
[----:B------:R0:W0:Y:S01]  /*02a0*/  SYNCS.EXCH.64 URZ, [UR8+0x48], UR6 ;  /* 0x00004806083f75b2 */ /* 0x0000220008000100 */
[----:B------:R0:W0:Y:S01]  /*02b0*/  SYNCS.EXCH.64 URZ, [UR8+0x20], UR4 ;  /* 0x00002004083f75b2 */ /* 0x0000220008000100 */
[----:B------:R0:W0:Y:S01]  /*02c0*/  SYNCS.EXCH.64 URZ, [UR8+0x50], UR6 ;  /* 0x00005006083f75b2 */ /* 0x0000220008000100 */
[----:B------:R0:W0:Y:S01]  /*02d0*/  SYNCS.EXCH.64 URZ, [UR8+0x28], UR4 ;  /* 0x00002804083f75b2 */ /* 0x0000220008000100 */
[----:B------:R0:W0:Y:S01]  /*02e0*/  SYNCS.EXCH.64 URZ, [UR8+0x58], UR6 ;  /* 0x00005806083f75b2 */ /* 0x0000220008000100 */
[----:B------:R-:W-:Y:S01]  /*02f0*/  NOP ;  /* 0x0000000000007918 */ /* 0x000fe20000000000 */
.L_x_2:
[----:B------:R-:W5:Y:S01]  /*0300*/  SHFL.IDX PT, R0, R0, RZ, 0x1f ;  /* 0x00001fff00007589 */ /* 0x000f6200000e0000 */
[----:B------:R-:W1:Y:S01]  /*0310*/  LDC R2, c[0x0][0x65c] ;  /* 0x00019700ff027b82 */ /* 0x000e620000000800 */
[----:B------:R-:W-:Y:S02]  /*0320*/  ELECT P0, URZ, PT ;  /* 0x00000000003f782f */ /* 0x000fe40003800000 */
[----:B------:R-:W-:Y:S01]  /*0330*/  LOP3.LUT R6, R6, 0xfffff7ff, RZ, 0xc0, !PT ;  /* 0xfffff7ff06067812 */ /* 0x000fe200078ec0ff */
[----:B------:R-:W2:Y:S01]  /*0340*/  S2R R3, SR_CTAID.Y ;  /* 0x0000000000037919 */ /* 0x000ea20000002600 */
[----:B0-----:R-:W-:Y:S01]  /*0350*/  UMOV UR4, 0x20 ;  /* 0x0000002000047882 */ /* 0x001fe20000000000 */
[----:B------:R-:W-:Y:S01]  /*0360*/  ISETP.NE.AND P2, PT, R8, RZ, PT ;  /* 0x000000ff0800720c */ /* 0x000fe20003f45270 */
[----:B------:R-:W-:Y:S01]  /*0370*/  NOP ;  /* 0x0000000000007918 */ /* 0x000fe20000000000 */
[----:B------:R-:W0:Y:S01]  /*0380*/  S2R R4, SR_CTAID.X ;  /* 0x0000000000047919 */ /* 0x000e220000002500 */
[----:B------:R-:W-:Y:S01]  /*0390*/  NOP ;  /* 0x0000000000007918 */ /* 0x000fe20000000000 */
[----:B-----5:R-:W-:-:S02]  /*03a0*/  ISETP.NE.OR P0, PT, R0, RZ, !P0 ;  /* 0x000000ff0000720c */ /* 0x020fc40004705670 */
[----:B-1----:R-:W-:-:S11]  /*03b0*/  ISETP.NE.AND P3, PT, R2, 0x1, PT ;  /* 0x000000010200780c */ /* 0x002fd60003f65270 */
[----:B------:R-:W-:Y:S01]  /*03c0*/  VOTEU.ALL UP0, P0 ;  /* 0x00000000003f7886 */ /* 0x000fe20000000000 */
[----:B------:R-:W-:Y:S01]  /*03d0*/  VOTEU.ALL UP1, P0 ;  /* 0x00000000003f7886 */ /* 0x000fe20000020000 */
[----:B------:R-:W-:Y:S01]  /*03e0*/  @P3 LOP3.LUT R6, R6, 0x800, RZ, 0xfc, !PT ;  /* 0x0000080006063812 */ /* 0x000fe200078efcff */
[----:B------:R-:W0:Y:S01]  /*03f0*/  @P3 LDC R17, c[0x0][0x10] ;  /* 0x00000400ff113b82 */ /* 0x000e220000000800 */
[----:B------:R-:W-:Y:S01]  /*0400*/  SHF.R.S32.HI R6, RZ, 0x1f, R5 ;  /* 0x0000001fff067819 */ /* 0x000fe20000011405 */
[----:B------:R-:W-:Y:S01]  /*0410*/  @!UP0 UMOV UR6, 0x400 ;  /* 0x0000040000068882 */ /* 0x000fe20000000000 */
[----:B------:R-:W-:-:S04]  /*0420*/  @!UP0 UIADD3 UR4, -UR4, 0x100000, URZ ;  /* 0x0010000004048890 */ /* 0x000fc8000fffe13f */
[----:B------:R-:W-:Y:S02]  /*0430*/  @!UP0 USHF.L.U32 UR5, UR4, 0xb, URZ ;  /* 0x0000000b04058899 */ /* 0x000fe4000800063f */
[----:B------:R-:W-:Y:S01]  /*0440*/  @!UP0 USHF.L.U32 UR4, UR4, 0x1, URZ ;  /* 0x0000000104048899 */ /* 0x000fe2000800063f */
[----:B------:R-:W-:Y:S01]  /*0450*/  @P3 IMAD.MOV.U32 R7, RZ, RZ, RZ ;  /* 0x000000ffff073224 */ /* 0x000fe200078e00ff */
[----:B------:R-:W-:Y:S01]  /*0460*/  LEA.HI R6, R6, R5, RZ, 0x2 ;  /* 0x0000000506067211 */ /* 0x000fe200078f10ff */
[----:B------:R-:W-:Y:S01]  /*0470*/  @P3 IMAD.MOV.U32 R11, RZ, RZ, RZ ;  /* 0x000000ffff0b3224 */ /* 0x000fe200078e00ff */
[----:B------:R-:W1:Y:S02]  /*0480*/  @!UP0 S2UR UR7, SR_CgaCtaId ;  /* 0x00000000000789c3 */ /* 0x000e640000008800 */
[----:B------:R-:W-:Y:S01]  /*0490*/  LOP3.LUT R0, R6, 0xfffffffc, RZ, 0xc0, !PT ;  /* 0xfffffffc06007812 */ /* 0x000fe200078ec0ff */
[----:B--2---:R-:W-:-:S04]  /*04a0*/  @P3 IMAD.MOV.U32 R6, RZ, RZ, R3 ;  /* 0x000000ffff063224 */ /* 0x004fc800078e0003 */
[----:B------:R-:W-:Y:S01]  /*04b0*/  IMAD.IADD R0, R5, 0x1, -R0 ;  /* 0x0000000105007824 */ /* 0x000fe200078e0a00 */
[----:B------:R-:W2:Y:S01]  /*04c0*/  @!P3 LDC R9, c[0x0][0xc] ;  /* 0x00000300ff09bb82 */ /* 0x000ea20000000800 */
[----:B------:R-:W-:Y:S02]  /*04d0*/  IMAD.MOV.U32 R5, RZ, RZ, RZ ;  /* 0x000000ffff057224 */ /* 0x000fe400078e00ff */
[----:B0-----:R-:W-:-:S04]  /*04e0*/  @P3 IMAD.WIDE.U32 R16, R4, R17, R6 ;  /* 0x0000001104103225 */ /* 0x001fc800078e0006 */
[----:B------:R-:W-:Y:S01]  /*04f0*/  @P3 IMAD.IADD R17, R17, 0x1, R11 ;  /* 0x0000000111113824 */ /* 0x000fe200078e020b */
[----:B-1----:R-:W-:Y:S01]  /*0500*/  @!UP0 ULEA UR6, UR7, UR6, 0x18 ;  /* 0x0000000607068291 */ /* 0x002fe2000f8ec03f */
[----:B------:R-:W-:Y:S01]  /*0510*/  VOTEU.ALL UP0, P0 ;  /* 0x00000000003f7886 */ /* 0x000fe20000000000 */
[----:B------:R-:W-:-:S04]  /*0520*/  ISETP.NE.AND P0, PT, R0, 0x3, PT ;  /* 0x000000030000780c */ /* 0x000fc80003f05270 */
[----:B------:R-:W-:Y:S01]  /*0530*/  ISETP.EQ.OR P0, PT, R0, RZ, !P0 ;  /* 0x000000ff0000720c */ /* 0x000fe20004702670 */
[----:B--2---:R-:W-:-:S03]  /*0540*/  @!P3 IMAD.WIDE.U32 R6, R9, R3, R4 ;  /* 0x000000030906b225 */ /* 0x004fc600078e0004 */
[C---:B------:R-:W-:Y:S01]  /*0550*/  ISETP.EQ.AND P0, PT, R8.reuse, RZ, P0 ;  /* 0x000000ff0800720c */ /* 0x040fe20000702270 */
[----:B------:R-:W-:Y:S01]  /*0560*/  VIADD R8, R8, 0xffffffff ;  /* 0xffffffff08087836 */ /* 0x000fe20000000000 */
[----:B------:R-:W0:Y:S02]  /*0570*/  FENCE.VIEW.ASYNC.S ;  /* 0x00000000000073c6 */ /* 0x000e240000000000 */
[----:B0-----:R0:W3:Y:S01]  /*0580*/  @!UP0 SYNCS.EXCH.64 URZ, [UR6+0x70], UR4 ;  /* 0x00007004063f85b2 */ /* 0x0010e20008000100 */
[----:B------:R-:W-:Y:S01]  /*0590*/  @!P3 IMAD.MOV.U32 R16, RZ, RZ, R6 ;  /* 0x000000ffff10b224 */ /* 0x000fe200078e0006 */
[----:B------:R-:W-:Y:S02]  /*05a0*/  SEL R19, RZ, 0x1, !P0 ;  /* 0x00000001ff137807 */ /* 0x000fe40004000000 */
[----:B------:R-:W-:Y:S02]  /*05b0*/  ISETP.GE.U32.AND P1, PT, R8, 0x2, PT ;  /* 0x000000020800780c */ /* 0x000fe40003f26070 */
[----:B------:R-:W-:-:S02]  /*05c0*/  @!P3 MOV R17, R7 ;  /* 0x000000070011b202 */ /* 0x000fc40000000f00 */
[----:B------:R-:W-:Y:S01]  /*05d0*/  SEL R19, R19, 0x2, P1 ;  /* 0x0000000213137807 */ /* 0x000fe20000800000 */
[----:B------:R0:W3:Y:S01]  /*05e0*/  @!UP1 SYNCS.EXCH.64 URZ, [UR6+0x78], UR4 ;  /* 0x00007804063f95b2 */ /* 0x0000e20008000100 */
[----:B------:R-:W-:Y:S01]  /*05f0*/  NOP ;  /* 0x0000000000007918 */ /* 0x000fe20000000000 */
[----:B---34-:R-:W-:Y:S06]  /*0600*/  BAR.SYNC.DEFER_BLOCKING 0x0 ;  /* 0x0000000000007b1d */ /* 0x018fec0000010000 */
[----:B------:R-:W-:Y:S05]  /*0610*/  @!P2 BRA `(.L_x_3) ;  /* 0x0000005c0064a947 */ /* 0x000fea0003800000 */
[----:B------:R-:W-:-:S13]  /*0620*/  ISETP.GT.U32.AND P0, PT, R8, 0x1, PT ;  /* 0x000000010800780c */ /* 0x000fda0003f04070 */
[----:B0-----:R-:W-:Y:S05]  /*0630*/  @P0 EXIT ;  /* 0x000000000000094d */ /* 0x001fea0003800000 */
[----:B------:R-:W-:Y:S01]  /*0640*/  ULDC.64 UR4, c[0x0][0x650] ;  /* 0x0001940000047ab9 */ /* 0x000fe20000000a00 */
[----:B------:R-:W-:Y:S01]  /*0650*/  PRMT R0, RZ, 0x7610, R0 ;  /* 0x00007610ff007816 */ /* 0x000fe20000000000 */
[----:B------:R-:W-:Y:S01]  /*0660*/  IMAD.MOV.U32 R92, RZ, RZ, -0x1 ;  /* 0xffffffffff5c7424 */ /* 0x000fe200078e00ff */
[----:B------:R-:W-:Y:S01]  /*0670*/  ISETP.GE.U32.AND P0, PT, R16, UR4, PT ;  /* 0x0000000410007c0c */ /* 0x000fe2000bf06070 */
[----:B------:R-:W-:Y:S02]  /*0680*/  IMAD.MOV.U32 R90, RZ, RZ, -0x1 ;  /* 0xffffffffff5a7424 */ /* 0x000fe400078e00ff */
[----:B------:R-:W-:Y:S01]  /*0690*/  IMAD.MOV.U32 R23, RZ, RZ, -0x1 ;  /* 0xffffffffff177424 */ /* 0x000fe200078e00ff */
[----:B------:R-:W-:-:S13]  /*06a0*/  ISETP.GE.U32.AND.EX P0, PT, R17, UR5, PT, P0 ;  /* 0x0000000511007c0c */ /* 0x000fda000bf06100 */
[----:B------:R-:W-:Y:S05]  /*06b0*/  @P0 BRA `(.L_x_4) ;  /* 0x0000000400540947 */ /* 0x000fea0003800000 */
[----:B------:R-:W0:Y:S01]  /*06c0*/  LDC.64 R14, c[0x0][0x628] ;  /* 0x00018a00ff0e7b82 */ /* 0x000e220000000a00 */
[----:B------:R-:W-:Y:S02]  /*06d0*/  IMAD.MOV.U32 R6, RZ, RZ, R16 ;  /* 0x000000ffff067224 */ /* 0x000fe400078e0010 */
[----:B------:R-:W-:-:S05]  /*06e0*/  IMAD.MOV.U32 R7, RZ, RZ, R17 ;  /* 0x000000ffff077224 */ /* 0x000fca00078e0011 */
[----:B------:R-:W1:Y:S08]  /*06f0*/  LDC R0, c[0x0][0x630] ;  /* 0x00018c00ff007b82 */ /* 0x000e700000000800 */
[----:B------:R-:W2:Y:S01]  /*0700*/  LDC.64 R20, c[0x0][0x620] ;  /* 0x00018800ff147b82 */ /* 0x000ea20000000a00 */
[----:B0-----:R-:W-:-:S04]  /*0710*/  ISETP.NE.U32.AND P0, PT, R14, RZ, PT ;  /* 0x000000ff0e00720c */ /* 0x001fc80003f05070 */
[----:B------:R-:W-:-:S13]  /*0720*/  ISETP.NE.AND.EX P0, PT, R15, RZ, PT, P0 ;  /* 0x000000ff0f00720c */ /* 0x000fda0003f05300 */
[----:B-12---:R-:W-:Y:S05]  /*0730*/  @!P0 BRA `(.L_x_5) ;  /* 0x0000000000288947 */ /* 0x006fea0003800000 */
[----:B------:R-:W0:Y:S02]  /*0740*/  LDC R11, c[0x0][0x634] ;  /* 0x00018d00ff0b7b82 */ /* 0x000e240000000800 */
[----:B0-----:R-:W-:-:S05]  /*0750*/  IADD3 R11, P0, R16, R11, RZ ;  /* 0x0000000b100b7210 */ /* 0x001fca0007f1e0ff */
[----:B------:R-:W-:-:S04]  /*0760*/  IMAD.X R13, RZ, RZ, R17, P0 ;  /* 0x000000ffff0d7224 */ /* 0x000fc800000e0611 */
[----:B------:R-:W-:-:S04]  /*0770*/  IMAD.WIDE.U32 R6, R13, R14, RZ ;  /* 0x0000000e0d067225 */ /* 0x000fc800078e00ff */
[----:B------:R-:W-:-:S04]  /*0780*/  IMAD.WIDE.U32 R8, P0, R11, R15, R6 ;  /* 0x0000000f0b087225 */ /* 0x000fc80007800006 */
[----:B------:R-:W-:-:S04]  /*0790*/  IMAD.WIDE.U32 R6, R11, R14, RZ ;  /* 0x0000000e0b067225 */ /* 0x000fc800078e00ff */
[----:B------:R-:W-:Y:S01]  /*07a0*/  IMAD.X R11, RZ, RZ, RZ, P0 ;  /* 0x000000ffff0b7224 */ /* 0x000fe200000e06ff */
[----:B------:R-:W-:Y:S01]  /*07b0*/  IADD3 RZ, P0, R7, R8, RZ ;  /* 0x0000000807ff7210 */ /* 0x000fe20007f1e0ff */
[----:B------:R-:W-:-:S04]  /*07c0*/  IMAD.MOV.U32 R10, RZ, RZ, R9 ;  /* 0x000000ffff0a7224 */ /* 0x000fc800078e0009 */
[----:B------:R-:W-:-:S08]  /*07d0*/  IMAD.WIDE.U32.X R6, R13, R15, R10, P0 ;  /* 0x0000000f0d067225 */ /* 0x000fd000000e040a */
.L_x_5:
[-CC-:B------:R-:W-:Y:S01]  /*07e0*/  SHF.R.U64 R23, R6, R0.reuse, R7.reuse ;  /* 0x0000000006177219 */ /* 0x180fe20000001207 */
[----:B------:R-:W0:Y:S01]  /*07f0*/  LDC R10, c[0x0][0x618] ;  /* 0x00018600ff0a7b82 */ /* 0x000e220000000800 */
[----:B------:R-:W-:Y:S01]  /*0800*/  SHF.R.U32.HI R5, RZ, R0, R7 ;  /* 0x00000000ff057219 */ /* 0x000fe20000011607 */
[----:B------:R-:W-:Y:S01]  /*0810*/  ULDC UR4, c[0x0][0x150] ;  /* 0x0000540000047ab9 */ /* 0x000fe20000000800 */
[----:B------:R-:W-:Y:S02]  /*0820*/  IADD3 R9, P0, RZ, -R23, RZ ;  /* 0x80000017ff097210 */ /* 0x000fe40007f1e0ff */
[----:B------:R-:W-:Y:S02]  /*0830*/  I2FP.F32.U32 R0, R4 ;  /* 0x0000000400007245 */ /* 0x000fe40000201000 */
[----:B------:R-:W-:Y:S01]  /*0840*/  IADD3.X R11, RZ, ~R5, RZ, P0, !PT ;  /* 0x80000005ff0b7210 */ /* 0x000fe200007fe4ff */
[----:B------:R-:W1:Y:S01]  /*0850*/  LDC.64 R28, c[0x0][0x640] ;  /* 0x00019000ff1c7b82 */ /* 0x000e620000000a00 */
[----:B------:R-:W-:-:S04]  /*0860*/  IMAD.WIDE.U32 R6, R9, R20, R16 ;  /* 0x0000001409067225 */ /* 0x000fc800078e0010 */
[----:B------:R-:W-:Y:S01]  /*0870*/  FMUL R0, R0, UR4 ;  /* 0x0000000400007c20 */ /* 0x000fe20008400000 */
[----:B------:R-:W-:Y:S01]  /*0880*/  ULDC UR4, c[0x0][0x154] ;  /* 0x0000550000047ab9 */ /* 0x000fe20000000800 */
[----:B------:R-:W-:Y:S01]  /*0890*/  IMAD R8, R11, R20, RZ ;  /* 0x000000140b087224 */ /* 0x000fe200078e02ff */
[----:B------:R-:W2:Y:S03]  /*08a0*/  LDC R5, c[0x0][0x144] ;  /* 0x00005100ff057b82 */ /* 0x000ea60000000800 */
[----:B------:R-:W3:Y:S01]  /*08b0*/  F2I.U32.TRUNC.NTZ R0, R0 ;  /* 0x0000000000007305 */ /* 0x000ee2000020f000 */
[----:B------:R-:W-:-:S04]  /*08c0*/  IMAD R9, R9, R21, R8 ;  /* 0x0000001509097224 */ /* 0x000fc800078e0208 */
[----:B------:R-:W-:Y:S01]  /*08d0*/  IMAD.IADD R7, R7, 0x1, R9 ;  /* 0x0000000107077824 */ /* 0x000fe200078e0209 */
[----:B------:R-:W4:Y:S01]  /*08e0*/  LDC R12, c[0x0][0x608] ;  /* 0x00018200ff0c7b82 */ /* 0x000f220000000800 */
[----:B------:R-:W-:-:S03]  /*08f0*/  IMAD.MOV.U32 R9, RZ, RZ, -0x1 ;  /* 0xffffffffff097424 */ /* 0x000fc600078e00ff */
[-CC-:B0-----:R-:W-:Y:S02]  /*0900*/  SHF.R.U64 R20, R6, R10.reuse, R7.reuse ;  /* 0x0000000a06147219 */ /* 0x181fe40000001207 */
[----:B------:R-:W-:Y:S02]  /*0910*/  I2FP.F32.U32 R6, R3 ;  /* 0x0000000300067245 */ /* 0x000fe40000201000 */
[----:B------:R-:W-:Y:S01]  /*0920*/  SHF.R.U32.HI R7, RZ, R10, R7 ;  /* 0x0000000aff077219 */ /* 0x000fe20000011607 */
[----:B------:R-:W0:Y:S01]  /*0930*/  LDC R26, c[0x0][0x658] ;  /* 0x00019600ff1a7b82 */ /* 0x000e220000000800 */
[----:B-1----:R-:W-:Y:S01]  /*0940*/  ISETP.NE.U32.AND P0, PT, R28, RZ, PT ;  /* 0x000000ff1c00720c */ /* 0x002fe20003f05070 */
[----:B---3--:R-:W-:Y:S02]  /*0950*/  IMAD.MOV R8, RZ, RZ, -R0 ;  /* 0x000000ffff087224 */ /* 0x008fe400078e0a00 */
[----:B------:R-:W-:Y:S01]  /*0960*/  FMUL R6, R6, UR4 ;  /* 0x0000000406067c20 */ /* 0x000fe20008400000 */
[----:B------:R-:W-:-:S03]  /*0970*/  ISETP.NE.AND.EX P0, PT, R29, RZ, PT, P0 ;  /* 0x000000ff1d00720c */ /* 0x000fc60003f05300 */
[----:B------:R-:W1:Y:S01]  /*0980*/  LDC R14, c[0x0][0x148] ;  /* 0x00005200ff0e7b82 */ /* 0x000e620000000800 */
[----:B--2---:R-:W-:-:S07]  /*0990*/  IMAD R0, R5, R8, R4 ;  /* 0x0000000805007224 */ /* 0x004fce00078e0204 */
[----:B------:R-:W2:Y:S01]  /*09a0*/  LDC R24, c[0x0][0x600] ;  /* 0x00018000ff187b82 */ /* 0x000ea20000000800 */
[-CC-:B----4-:R-:W-:Y:S02]  /*09b0*/  SHF.R.U64 R30, R20, R12.reuse, R7.reuse ;  /* 0x0000000c141e7219 */ /* 0x190fe40000001207 */
[----:B------:R-:W-:Y:S01]  /*09c0*/  SHF.R.U32.HI R5, RZ, R12, R7 ;  /* 0x0000000cff057219 */ /* 0x000fe20000011607 */
[----:B------:R-:W-:Y:S01]  /*09d0*/  IMAD.MOV.U32 R7, RZ, RZ, 0x1 ;  /* 0x00000001ff077424 */ /* 0x000fe200078e00ff */
[----:B------:R3:W4:Y:S03]  /*09e0*/  F2I.U32.TRUNC.NTZ R12, R6 ;  /* 0x00000006000c7305 */ /* 0x000726000020f000 */
[----:B------:R-:W1:Y:S01]  /*09f0*/  LDC R15, c[0x0][0x648] ;  /* 0x00019200ff0f7b82 */ /* 0x000e620000000800 */
[-C--:B0-----:R-:W-:Y:S02]  /*0a00*/  SHF.L.U32 R4, R9, R26.reuse, RZ ;  /* 0x0000001a09047219 */ /* 0x081fe400000006ff */
[----:B------:R-:W-:-:S02]  /*0a10*/  SHF.R.U64 R32, R30, R26, R5 ;  /* 0x0000001a1e207219 */ /* 0x000fc40000001205 */
[----:B------:R-:W-:Y:S02]  /*0a20*/  LOP3.LUT R11, RZ, R4, RZ, 0x33, !PT ;  /* 0x00000004ff0b7212 */ /* 0x000fe400078e33ff */
[-C--:B------:R-:W-:Y:S01]  /*0a30*/  SHF.R.U32.HI R5, RZ, R26.reuse, R5 ;  /* 0x0000001aff057219 */ /* 0x080fe20000011605 */
[----:B------:R-:W0:Y:S01]  /*0a40*/  LDC R21, c[0x0][0x638] ;  /* 0x00018e00ff157b82 */ /* 0x000e220000000800 */
[----:B------:R-:W-:Y:S01]  /*0a50*/  SHF.L.U32 R10, R7, R26, RZ ;  /* 0x0000001a070a7219 */ /* 0x000fe200000006ff */
[----:B------:R-:W-:-:S06]  /*0a60*/  IMAD.MOV.U32 R4, RZ, RZ, R32 ;  /* 0x000000ffff047224 */ /* 0x000fcc00078e0020 */
[----:B------:R-:W0:Y:S01]  /*0a70*/  LDC R92, c[0x0][0x610] ;  /* 0x00018400ff5c7b82 */ /* 0x000e220000000800 */
[----:B---34-:R-:W-:Y:S05]  /*0a80*/  @!P0 BRA `(.L_x_6) ;  /* 0x0000000000288947 */ /* 0x018fea0003800000 */
[----:B------:R-:W3:Y:S02]  /*0a90*/  LDC R9, c[0x0][0x64c] ;  /* 0x00019300ff097b82 */ /* 0x000ee40000000800 */
[----:B---3--:R-:W-:-:S05]  /*0aa0*/  IADD3 R9, P0, R32, R9, RZ ;  /* 0x0000000920097210 */ /* 0x008fca0007f1e0ff */
        /* <DEDUP_REMOVED lines=8> */
.L_x_6:
[----:B-1----:R-:W-:Y:S01]  /*0b30*/  SHF.R.U64 R4, R4, R15, R5 ;  /* 0x0000000f04047219 */ /* 0x002fe20000001205 */
[----:B--2---:R-:W-:Y:S01]  /*0b40*/  VIADD R5, R24, 0xffffffff ;  /* 0xffffffff18057836 */ /* 0x004fe20000000000 */
[----:B------:R-:W-:Y:S02]  /*0b50*/  IADD3 R12, -R12, RZ, RZ ;  /* 0x000000ff0c0c7210 */ /* 0x000fe40007ffe1ff */
[----:B------:R-:W-:Y:S01]  /*0b60*/  LOP3.LUT R11, R30, R11, RZ, 0xc0, !PT ;  /* 0x0000000b1e0b7212 */ /* 0x000fe200078ec0ff */
[----:B------:R-:W-:Y:S01]  /*0b70*/  IMAD.MOV R6, RZ, RZ, -R4 ;  /* 0x000000ffff067224 */ /* 0x000fe200078e0a04 */
[----:B------:R-:W-:Y:S01]  /*0b80*/  LOP3.LUT R5, R20, R5, RZ, 0xc0, !PT ;  /* 0x0000000514057212 */ /* 0x000fe200078ec0ff */
[----:B------:R-:W-:Y:S02]  /*0b90*/  @P3 IMAD R0, R14, R12, R3 ;  /* 0x0000000c0e003224 */ /* 0x000fe400078e0203 */
[----:B------:R-:W-:Y:S02]  /*0ba0*/  IMAD R11, R10, R4, R11 ;  /* 0x000000040a0b7224 */ /* 0x000fe400078e020b */
[----:B0-----:R-:W-:-:S02]  /*0bb0*/  IMAD R3, R6, R21, R32 ;  /* 0x0000001506037224 */ /* 0x001fc400078e0220 */
[----:B------:R-:W-:Y:S02]  /*0bc0*/  IMAD R92, R11, R92, R0 ;  /* 0x0000005c0b5c7224 */ /* 0x000fe400078e0200 */
[----:B------:R-:W-:Y:S02]  /*0bd0*/  IMAD R3, R3, R24, R5 ;  /* 0x0000001803037224 */ /* 0x000fe400078e0205 */
[----:B------:R-:W-:-:S03]  /*0be0*/  IMAD.MOV.U32 R0, RZ, RZ, 0x1 ;  /* 0x00000001ff007424 */ /* 0x000fc600078e00ff */
[----:B------:R-:W-:Y:S02]  /*0bf0*/  SEL R90, R3, R92, !P3 ;  /* 0x0000005c035a7207 */ /* 0x000fe40005800000 */
[----:B------:R-:W-:-:S07]  /*0c00*/  SEL R92, R92, R3, !P3 ;  /* 0x000000035c5c7207 */ /* 0x000fce0005800000 */
.L_x_4:
[----:B------:R-:W-:-:S08]  /*0c10*/  NOP ;  /* 0x0000000000007918 */ /* 0x000fd00000000000 */
[----:B------:R-:W0:Y:S02]  /*0c20*/  USETMAXREG.TRY_ALLOC.CTAPOOL UP0, 0xe8 ;  /* 0x000000e8000079c8 */ /* 0x000e240008000600 */
[----:B0-----:R-:W-:-:S13]  /*0c30*/  PLOP3.LUT P0, PT, PT, PT, UP0, 0x80, 0x0 ;  /* 0x000000000000781c */ /* 0x001fda0003f0f008 */
[----:B------:R-:W-:Y:S05]  /*0c40*/  @!P0 BRA `(.L_x_4) ;  /* 0xfffffffc00f08947 */ /* 0x000fea000383ffff */
[----:B------:R-:W-:Y:S01]  /*0c50*/  ULDC.64 UR4, c[0x0][0x598] ;  /* 0x0001660000047ab9 */ /* 0x000fe20000000a00 */
[----:B------:R-:W-:Y:S01]  /*0c60*/  ULDC.64 UR36, c[0x0][0x208] ;  /* 0x0000820000247ab9 */ /* 0x000fe20000000a00 */
[----:B------:R-:W-:-:S04]  /*0c70*/  ISETP.NE.U32.AND P0, PT, RZ, UR4, PT ;  /* 0x00000004ff007c0c */ /* 0x000fc8000bf05070 */
[----:B------:R-:W-:-:S13]  /*0c80*/  ISETP.NE.AND.EX P0, PT, RZ, UR5, PT, P0 ;  /* 0x00000005ff007c0c */ /* 0x000fda000bf05300 */
[----:B------:R-:W-:Y:S05]  /*0c90*/  @!P0 BRA `(.L_x_7) ;  /* 0x00000000001c8947 */ /* 0x000fea0003800000 */
[----:B------:R-:W0:Y:S02]  /*0ca0*/  LDC.64 R4, c[0x0][0x598] ;  /* 0x00016600ff047b82 */ /* 0x000e240000000a00 */
[----:B0-----:R-:W2:Y:S02]  /*0cb0*/  LDG.E.64 R4, desc[UR36][R4.64] ;  /* 0x0000002404047981 */ /* 0x001ea4000c1e1b00 */
[----:B--2---:R-:W-:-:S04]  /*0cc0*/  ISETP.NE.U32.AND P0, PT, R4, RZ, PT ;  /* 0x000000ff0400720c */ /* 0x004fc80003f05070 */
[----:B------:R-:W-:-:S13]  /*0cd0*/  ISETP.NE.AND.EX P0, PT, R5, RZ, PT, P0 ;  /* 0x000000ff0500720c */ /* 0x000fda0003f05300 */
[----:B------:R-:W-:Y:S05]  /*0ce0*/  @!P0 BRA `(.L_x_7) ;  /* 0x0000000000088947 */ /* 0x000fea0003800000 */
[----:B------:R0:W5:Y:S01]  /*0cf0*/  LD.E R88, desc[UR36][R4.64] ;  /* 0x0000002404587980 */ /* 0x000162000c101900 */
[----:B------:R-:W-:Y:S05]  /*0d00*/  BRA `(.L_x_8) ;  /* 0x0000000000247947 */ /* 0x000fea0003800000 */
.L_x_7:
[----:B------:R-:W-:Y:S02]  /*0d10*/  ULDC.64 UR4, c[0x0][0x588] ;  /* 0x0001620000047ab9 */ /* 0x000fe40000000a00 */
[----:B------:R-:W-:-:S04]  /*0d20*/  ISETP.NE.U32.AND P0, PT, RZ, UR4, PT ;  /* 0x00000004ff007c0c */ /* 0x000fc8000bf05070 */
[----:B------:R-:W-:-:S13]  /*0d30*/  ISETP.NE.AND.EX P0, PT, RZ, UR5, PT, P0 ;  /* 0x00000005ff007c0c */ /* 0x000fda000bf05300 */
[----:B------:R-:W-:Y:S05]  /*0d40*/  @!P0 BRA `(.L_x_9) ;  /* 0x00000000000c8947 */ /* 0x000fea0003800000 */
[----:B------:R-:W0:Y:S02]  /*0d50*/  LDC.64 R88, c[0x0][0x588] ;  /* 0x00016200ff587b82 */ /* 0x000e240000000a00 */
[----:B0-----:R1:W5:Y:S01]  /*0d60*/  LDG.E R88, desc[UR36][R88.64] ;  /* 0x0000002458587981 */ /* 0x001362000c1e1900 */
[----:B------:R-:W-:Y:S05]  /*0d70*/  BRA `(.L_x_8) ;  /* 0x0000000000087947 */ /* 0x000fea0003800000 */
.L_x_9:
[----:B------:R-:W-:Y:S02]  /*0d80*/  ULDC UR4, c[0x0][0x580] ;  /* 0x0001600000047ab9 */ /* 0x000fe40000000800 */
[----:B------:R-:W-:-:S07]  /*0d90*/  IMAD.U32 R88, RZ, RZ, UR4 ;  /* 0x00000004ff587e24 */ /* 0x000fce000f8e00ff */
.L_x_8:
[----:B------:R-:W-:Y:S02]  /*0da0*/  ULDC.64 UR4, c[0x0][0x5a0] ;  /* 0x0001680000047ab9 */ /* 0x000fe40000000a00 */
[----:B------:R-:W-:-:S04]  /*0db0*/  ISETP.NE.U32.AND P0, PT, RZ, UR4, PT ;  /* 0x00000004ff007c0c */ /* 0x000fc8000bf05070 */
[----:B------:R-:W-:-:S13]  /*0dc0*/  ISETP.NE.AND.EX P0, PT, RZ, UR5, PT, P0 ;  /* 0x00000005ff007c0c */ /* 0x000fda000bf05300 */
[----:B------:R-:W-:Y:S05]  /*0dd0*/  @!P0 BRA `(.L_x_10) ;  /* 0x00000000001c8947 */ /* 0x000fea0003800000 */
[----:B0-----:R-:W0:Y:S02]  /*0de0*/  LDC.64 R4, c[0x0][0x5a0] ;  /* 0x00016800ff047b82 */ /* 0x001e240000000a00 */
[----:B0-----:R-:W2:Y:S02]  /*0df0*/  LDG.E.64 R4, desc[UR36][R4.64] ;  /* 0x0000002404047981 */ /* 0x001ea4000c1e1b00 */
[----:B--2---:R-:W-:-:S04]  /*0e00*/  ISETP.NE.U32.AND P0, PT, R4, RZ, PT ;  /* 0x000000ff0400720c */ /* 0x004fc80003f05070 */
[----:B------:R-:W-:-:S13]  /*0e10*/  ISETP.NE.AND.EX P0, PT, R5, RZ, PT, P0 ;  /* 0x000000ff0500720c */ /* 0x000fda0003f05300 */
[----:B------:R-:W-:Y:S05]  /*0e20*/  @!P0 BRA `(.L_x_10) ;  /* 0x0000000000088947 */ /* 0x000fea0003800000 */
[----:B-1----:R0:W5:Y:S01]  /*0e30*/  LD.E R89, desc[UR36][R4.64] ;  /* 0x0000002404597980 */ /* 0x002162000c101900 */
[----:B------:R-:W-:Y:S05]  /*0e40*/  BRA `(.L_x_11) ;  /* 0x0000000000247947 */ /* 0x000fea0003800000 */
.L_x_10:
[----:B------:R-:W-:Y:S02]  /*0e50*/  ULDC.64 UR4, c[0x0][0x590] ;  /* 0x0001640000047ab9 */ /* 0x000fe40000000a00 */
[----:B------:R-:W-:-:S04]  /*0e60*/  ISETP.NE.U32.AND P0, PT, RZ, UR4, PT ;  /* 0x00000004ff007c0c */ /* 0x000fc8000bf05070 */
[----:B------:R-:W-:-:S13]  /*0e70*/  ISETP.NE.AND.EX P0, PT, RZ, UR5, PT, P0 ;  /* 0x00000005ff007c0c */ /* 0x000fda000bf05300 */
[----:B------:R-:W-:Y:S05]  /*0e80*/  @!P0 BRA `(.L_x_12) ;  /* 0x00000000000c8947 */ /* 0x000fea0003800000 */
[----:B0-----:R-:W1:Y:S02]  /*0e90*/  LDC.64 R4, c[0x0][0x590] ;  /* 0x00016400ff047b82 */ /* 0x001e640000000a00 */
[----:B-1----:R1:W5:Y:S01]  /*0ea0*/  LDG.E R89, desc[UR36][R4.64] ;  /* 0x0000002404597981 */ /* 0x002362000c1e1900 */
[----:B------:R-:W-:Y:S05]  /*0eb0*/  BRA `(.L_x_11) ;  /* 0x0000000000087947 */ /* 0x000fea0003800000 */
.L_x_12:
[----:B------:R-:W-:Y:S02]  /*0ec0*/  ULDC UR4, c[0x0][0x584] ;  /* 0x0001610000047ab9 */ /* 0x000fe40000000800 */
[----:B-1----:R-:W-:-:S07]  /*0ed0*/  IMAD.U32 R89, RZ, RZ, UR4 ;  /* 0x00000004ff597e24 */ /* 0x002fce000f8e00ff */
.L_x_11:
[----:B------:R-:W-:-:S13]  /*0ee0*/  LOP3.LUT P0, RZ, R0, 0xff, RZ, 0xc0, !PT ;  /* 0x000000ff00ff7812 */ /* 0x000fda000780c0ff */
[----:B------:R-:W-:Y:S05]  /*0ef0*/  @!P0 EXIT ;  /* 0x000000000000894d */ /* 0x000fea0003800000 */
[----:B------:R-:W-:Y:S01]  /*0f00*/  ULDC UR4, c[0x0][0x28c] ;  /* 0x0000a30000047ab9 */ /* 0x000fe20000000800 */
[----:B------:R-:W-:Y:S01]  /*0f10*/  LOP3.LUT R104, R19, 0x1, RZ, 0xfc, !PT ;  /* 0x0000000113687812 */ /* 0x000fe200078efcff */
[----:B------:R-:W-:Y:S01]  /*0f20*/  UIADD3 UR4, UR4, 0x1f, URZ ;  /* 0x0000001f04047890 */ /* 0x000fe2000fffe03f */
[----:B------:R-:W-:Y:S01]  /*0f30*/  UMOV UR38, URZ ;  /* 0x0000003f00267c82 */ /* 0x000fe20008000000 */
[----:B------:R-:W-:Y:S02]  /*0f40*/  UMOV UR39, URZ ;  /* 0x0000003f00277c82 */ /* 0x000fe40008000000 */
[----:B------:R-:W-:-:S04]  /*0f50*/  USHF.R.S32.HI UR5, URZ, 0x1f, UR4 ;  /* 0x0000001f3f057899 */ /* 0x000fc80008011404 */
[----:B------:R-:W-:-:S04]  /*0f60*/  ULEA.HI UR5, UR5, UR4, URZ, 0x5 ;  /* 0x0000000405057291 */ /* 0x000fc8000f8f283f */
[----:B------:R-:W-:-:S12]  /*0f70*/  USHF.R.S32.HI UR40, URZ, 0x5, UR5 ;  /* 0x000000053f287899 */ /* 0x000fd80008011405 */
.L_x_156:
[----:B------:R-:W-:Y:S01]  /*0f80*/  LOP3.LUT R0, R18, 0x80, RZ, 0xc0, !PT ;  /* 0x0000008012007812 */ /* 0x000fe200078ec0ff */
[----:B------:R-:W2:Y:S01]  /*0f90*/  S2UR UR7, SR_CgaCtaId ;  /* 0x00000000000779c3 */ /* 0x000ea20000008800 */
[----:B------:R-:W-:Y:S02]  /*0fa0*/  UMOV UR6, 0x400 ;  /* 0x0000040000067882 */ /* 0x000fe40000000000 */
[----:B------:R-:W-:-:S06]  /*0fb0*/  SHF.R.U32.HI R0, RZ, 0x7, R0 ;  /* 0x00000007ff007819 */ /* 0x000fcc0000011600 */
[----:B---3--:R-:W3:Y:S01]  /*0fc0*/  SHFL.IDX PT, R0, R0, RZ, 0x1f ;  /* 0x00001fff00007589 */ /* 0x008ee200000e0000 */
[----:B--2---:R-:W-:Y:S01]  /*0fd0*/  ULEA UR42, UR7, UR6, 0x18 ;  /* 0x00000006072a7291 */ /* 0x004fe2000f8ec03f */
[----:B---3--:R-:W-:-:S13]  /*0fe0*/  R2UR UR4, R0 ;  /* 0x00000000000472ca */ /* 0x008fda00000e0000 */
[----:B------:R-:W-:-:S04]  /*0ff0*/  ULEA.HI UR5, UR4, UR4, URZ, 0x1 ;  /* 0x0000000404057291 */ /* 0x000fc8000f8f083f */
[----:B------:R-:W-:-:S04]  /*1000*/  ULOP3.LUT UR5, UR5, 0x7fffe, URZ, 0xc0, !UPT ;  /* 0x0007fffe05057892 */ /* 0x000fc8000f8ec03f */
[----:B------:R-:W-:-:S03]  /*1010*/  UIADD3 UR5, UR4, -UR5, URZ ;  /* 0x8000000504057290 */ /* 0x000fc6000fffe03f */
[----:B------:R-:W-:Y:S01]  /*1020*/  ULDC UR4, c[0x0][0x28c] ;  /* 0x0000a30000047ab9 */ /* 0x000fe20000000800 */
[----:B------:R-:W-:Y:S01]  /*1030*/  ULEA UR5, UR5, UR42, 0xd ;  /* 0x0000002a05057291 */ /* 0x000fe2000f8e683f */
[----:B------:R-:W-:-:S03]  /*1040*/  ISETP.LT.AND P0, PT, RZ, UR4, PT ;  /* 0x00000004ff007c0c */ /* 0x000fc6000bf01270 */
[----:B------:R-:W-:-:S04]  /*1050*/  UIADD3 UR5, UR5, 0x180, URZ ;  /* 0x0000018005057890 */ /* 0x000fc8000fffe03f */
[----:B------:R-:W-:-:S04]  /*1060*/  USHF.R.U32.HI UR5, URZ, 0x4, UR5 ;  /* 0x000000043f057899 */ /* 0x000fc80008011605 */
[----:B------:R-:W-:Y:S02]  /*1070*/  ULOP3.LUT UR41, UR5, 0x3fff, URZ, 0xc0, !UPT ;  /* 0x00003fff05297892 */ /* 0x000fe4000f8ec03f */
[----:B01--4-:R-:W-:Y:S10]  /*1080*/  @P0 BRA `(.L_x_13) ;  /* 0x0000000000400947 */ /* 0x013ff40003800000 */
[----:B------:R-:W-:Y:S01]  /*1090*/  MOV R0, 0x0 ;  /* 0x0000000000007802 */ /* 0x000fe20000000f00 */
[----:B------:R-:W-:Y:S01]  /*10a0*/  ULDC.64 UR4, c[0x4][0x68] ;  /* 0x01001a0000047ab9 */ /* 0x000fe20000000a00 */
[----:B------:R-:W-:Y:S01]  /*10b0*/  ULDC.64 UR6, c[0x4][0x8] ;  /* 0x0100020000067ab9 */ /* 0x000fe20000000a00 */
[----:B01----:R-:W-:Y:S01]  /*10c0*/  IMAD.U32 R4, RZ, RZ, UR4 ;  /* 0x00000004ff047e24 */ /* 0x003fe2000f8e00ff */
[----:B------:R0:W1:Y:S01]  /*10d0*/  LDC.64 R14, c[0x4][R0] ;  /* 0x01000000000e7b82 */ /* 0x0000620000000a00 */
[----:B------:R-:W-:Y:S01]  /*10e0*/  IMAD.U32 R5, RZ, RZ, UR5 ;  /* 0x00000005ff057e24 */ /* 0x000fe2000f8e00ff */
[----:B------:R-:W-:Y:S01]  /*10f0*/  ULDC.64 UR4, c[0x4][0x70] ;  /* 0x01001c0000047ab9 */ /* 0x000fe20000000a00 */
[----:B------:R-:W-:Y:S01]  /*1100*/  IMAD.U32 R10, RZ, RZ, UR6 ;  /* 0x00000006ff0a7e24 */ /* 0x000fe2000f8e00ff */
[----:B------:R-:W-:Y:S01]  /*1110*/  MOV R7, UR5 ;  /* 0x0000000500077c02 */ /* 0x000fe20008000f00 */
[----:B------:R-:W-:Y:S02]  /*1120*/  IMAD.U32 R6, RZ, RZ, UR4 ;  /* 0x00000004ff067e24 */ /* 0x000fe4000f8e00ff */
[----:B------:R-:W-:-:S02]  /*1130*/  IMAD.U32 R11, RZ, RZ, UR7 ;  /* 0x00000007ff0b7e24 */ /* 0x000fc4000f8e00ff */
[----:B------:R-:W-:Y:S02]  /*1140*/  IMAD.MOV.U32 R8, RZ, RZ, 0x1e1 ;  /* 0x000001e1ff087424 */ /* 0x000fe400078e00ff */
[----:B------:R-:W-:Y:S02]  /*1150*/  IMAD.MOV.U32 R12, RZ, RZ, 0x1 ;  /* 0x00000001ff0c7424 */ /* 0x000fe400078e00ff */
[----:B0-----:R-:W-:-:S07]  /*1160*/  IMAD.MOV.U32 R13, RZ, RZ, RZ ;  /* 0x000000ffff0d7224 */ /* 0x001fce00078e00ff */
[----:B------:R-:W-:-:S07]  /*1170*/  LEPC R20, `(.L_x_13) ;  /* 0x000000001014794e */ /* 0x000fce0000000000 */
[----:B-1---5:R-:W-:Y:S05]  /*1180*/  CALL.ABS.NOINC R14 ;  /* 0x000000000e007343 */ /* 0x022fea0003c00000 */
.L_x_13:
[----:B------:R-:W-:-:S13]  /*1190*/  ISETP.NE.AND P0, PT, R104, 0x3, PT ;  /* 0x000000036800780c */ /* 0x000fda0003f05270 */
[----:B------:R-:W-:Y:S05]  /*11a0*/  @!P0 BRA `(.L_x_14) ;  /* 0x0000000000048947 */ /* 0x000fea0003800000 */
[----:B------:R-:W-:Y:S01]  /*11b0*/  BPT.TRAP 0x1 ;  /* 0x000000040000795c */ /* 0x000fe20000300000 */
.L_x_14:
[----:B------:R-:W-:Y:S02]  /*11c0*/  IMAD.U32 R3, RZ, RZ, UR39 ;  /* 0x00000027ff037e24 */ /* 0x000fe4000f8e00ff */
[----:B------:R-:W-:-:S03]  /*11d0*/  IMAD.U32 R0, RZ, RZ, UR38 ;  /* 0x00000026ff007e24 */ /* 0x000fc6000f8e00ff */
[----:B------:R-:W-:Y:S02]  /*11e0*/  LEA R3, R3, UR42, 0x3 ;  /* 0x0000002a03037c11 */ /* 0x000fe4000f8e18ff */
[----:B------:R-:W-:-:S04]  /*11f0*/  SHF.L.U32 R0, R0, 0x1f, RZ ;  /* 0x0000001f00007819 */ /* 0x000fc800000006ff */
[----:B------:R2:W3:Y:S01]  /*1200*/  SYNCS.PHASECHK.TRANS64.TRYWAIT P1, [R3+URZ], R0 ;  /* 0x00000000030075a7 */ /* 0x0004e2000802017f */
[----:B------:R-:W-:Y:S05]  /*1210*/  @!P0 BRA `(.L_x_15) ;  /* 0x0000000000048947 */ /* 0x000fea0003800000 */
[----:B------:R-:W-:Y:S01]  /*1220*/  BPT.TRAP 0x1 ;  /* 0x000000040000795c */ /* 0x000fe20000300000 */
.L_x_15:
[----:B---3--:R-:W-:Y:S05]  /*1230*/  @P1 BRA `(.L_x_16) ;  /* 0x0000000000081947 */ /* 0x008fea0003800000 */
[----:B------:R-:W3:Y:S02]  /*1240*/  SYNCS.PHASECHK.TRANS64.TRYWAIT P1, [R3+URZ], R0 ;  /* 0x00000000030075a7 */ /* 0x000ee4000802017f */
[----:B---3--:R-:W-:Y:S05]  /*1250*/  @!P1 BRA `(.L_x_17) ;  /* 0x0000006800289947 */ /* 0x008fea0003800000 */
.L_x_16:
[----:B------:R-:W-:-:S04]  /*1260*/  UISETP.LT.AND UP0, UPT, UR40, 0x1, UPT ;  /* 0x000000012800788c */ /* 0x000fc8000bf01270 */
[----:B------:R-:W-:-:S04]  /*1270*/  USEL UR4, UR40, 0x1, UP0 ;  /* 0x0000000128047887 */ /* 0x000fc80008000000 */
[----:B------:R-:W-:-:S06]  /*1280*/  UIADD3 UR4, UR40, -UR4, URZ ;  /* 0x8000000428047290 */ /* 0x000fcc000fffe03f */
[----:B--23--:R-:W-:Y:S01]  /*1290*/  IMAD.U32 R0, RZ, RZ, UR4 ;  /* 0x00000004ff007e24 */ /* 0x00cfe2000f8e00ff */
[----:B------:R-:W-:Y:S05]  /*12a0*/  WARPSYNC.ALL ;  /* 0x0000000000007948 */ /* 0x000fea0003800000 */
[----:B------:R-:W-:Y:S01]  /*12b0*/  ISETP.GE.AND P1, PT, R0, 0x1, PT ;  /* 0x000000010000780c */ /* 0x000fe20003f26270 */
[----:B------:R-:W-:Y:S01]  /*12c0*/  UIADD3 UR4, UR42, 0x30180, URZ ;  /* 0x000301802a047890 */ /* 0x000fe2000fffe03f */
[----:B------:R-:W-:Y:S01]  /*12d0*/  WARPGROUP.ARRIVE ;  /* 0x00000000000079c5 */ /* 0x000fe20000000000 */
[----:B------:R-:W-:Y:S01]  /*12e0*/  UMOV UR9, 0x40000040 ;  /* 0x4000004000097882 */ /* 0x000fe20000000000 */
[----:B------:R-:W-:Y:S01]  /*12f0*/  UMOV UR11, 0x40000040 ;  /* 0x40000040000b7882 */ /* 0x000fe20000000000 */
[----:B------:R-:W-:-:S04]  /*1300*/  USHF.R.U32.HI UR4, URZ, 0x4, UR4 ;  /* 0x000000043f047899 */ /* 0x000fc80008011604 */
[----:B------:R-:W-:Y:S02]  /*1310*/  ULOP3.LUT UR5, UR4, 0x3fff, URZ, 0xc0, !UPT ;  /* 0x00003fff04057892 */ /* 0x000fe4000f8ec03f */
[----:B------:R-:W-:Y:S02]  /*1320*/  ULOP3.LUT UR4, UR41, 0x10000, URZ, 0xfc, !UPT ;  /* 0x0001000029047892 */ /* 0x000fe4000f8efc3f */
[----:B------:R-:W-:Y:S02]  /*1330*/  ULOP3.LUT UR5, UR5, 0x10000, URZ, 0xfc, !UPT ;  /* 0x0001000005057892 */ /* 0x000fe4000f8efc3f */
[----:B------:R-:W-:Y:S02]  /*1340*/  ULEA UR7, UR39, UR4, 0xb ;  /* 0x0000000427077291 */ /* 0x000fe4000f8e583f */
[----:B------:R-:W-:Y:S02]  /*1350*/  ULEA UR6, UR39, UR5, 0x9 ;  /* 0x0000000527067291 */ /* 0x000fe4000f8e483f */
[----:B------:R-:W-:-:S03]  /*1360*/  UIADD3 UR12, UR7, 0x400, URZ ;  /* 0x00000400070c7890 */ /* 0x000fc6000fffe03f */
[----:B------:R-:W-:Y:S02]  /*1370*/  UMOV UR8, UR7 ;  /* 0x0000000700087c82 */ /* 0x000fe40008000000 */
[----:B------:R-:W-:Y:S02]  /*1380*/  UMOV UR10, UR6 ;  /* 0x00000006000a7c82 */ /* 0x000fe40008000000 */
[----:B------:R-:W-:Y:S01]  /*1390*/  HGMMA.64x64x8.F32.TF32 R56, gdesc[UR8], RZ, !UPT, gsb0 ;  /* 0x04e00000083879f0 */ /* 0x000fe2000c0028ff */
[----:B------:R-:W-:Y:S01]  /*13a0*/  UMOV UR8, UR12 ;  /* 0x0000000c00087c82 */ /* 0x000fe20008000000 */
[----:B------:R-:W-:Y:S01]  /*13b0*/  UMOV UR9, 0x40000040 ;  /* 0x4000004000097882 */ /* 0x000fe20000000000 */
[----:B------:R-:W-:Y:S01]  /*13c0*/  UIADD3 UR12, UR7, 0x402, URZ ;  /* 0x00000402070c7890 */ /* 0x000fe2000fffe03f */
[----:B------:R-:W-:Y:S02]  /*13d0*/  WARPGROUP.DEPBAR.LE gsb0, 0x0 ;  /* 0x00008000000079c5 */ /* 0x000fe40000010000 */
[----:B------:R-:W-:-:S06]  /*13e0*/  WARPGROUP.ARRIVE ;  /* 0x00000000000079c5 */ /* 0x000fcc0000000000 */
[----:B------:R-:W-:Y:S01]  /*13f0*/  HGMMA.64x64x8.F32.TF32 R24, gdesc[UR8], RZ, !UPT, gsb0 ;  /* 0x04e00000081879f0 */ /* 0x000fe2000c0028ff */
[----:B------:R-:W-:Y:S02]  /*1400*/  UIADD3 UR8, UR7, 0x2, URZ ;  /* 0x0000000207087890 */ /* 0x000fe4000fffe03f */
[----:B------:R-:W-:Y:S01]  /*1410*/  UIADD3 UR10, UR6, 0x2, URZ ;  /* 0x00000002060a7890 */ /* 0x000fe2000fffe03f */
[----:B------:R-:W-:Y:S01]  /*1420*/  UMOV UR9, 0x40000040 ;  /* 0x4000004000097882 */ /* 0x000fe20000000000 */
[----:B------:R-:W-:Y:S01]  /*1430*/  UMOV UR11, 0x40000040 ;  /* 0x40000040000b7882 */ /* 0x000fe20000000000 */
[----:B------:R-:W-:Y:S02]  /*1440*/  WARPGROUP.DEPBAR.LE gsb0, 0x0 ;  /* 0x00008000000079c5 */ /* 0x000fe40000010000 */
[----:B------:R-:W-:-:S06]  /*1450*/  WARPGROUP.ARRIVE ;  /* 0x00000000000079c5 */ /* 0x000fcc0000000000 */
[----:B------:R-:W-:Y:S01]  /*1460*/  HGMMA.64x64x8.F32.TF32 R56, gdesc[UR8], R56, gsb0 ;  /* 0x04e00000083879f0 */ /* 0x000fe20008002838 */
[----:B------:R-:W-:Y:S01]  /*1470*/  UMOV UR8, UR12 ;  /* 0x0000000c00087c82 */ /* 0x000fe20008000000 */
[----:B------:R-:W-:Y:S01]  /*1480*/  UMOV UR9, 0x40000040 ;  /* 0x4000004000097882 */ /* 0x000fe20000000000 */
[----:B------:R-:W-:Y:S01]  /*1490*/  UIADD3 UR12, UR7, 0x404, URZ ;  /* 0x00000404070c7890 */ /* 0x000fe2000fffe03f */
[----:B------:R-:W-:Y:S02]  /*14a0*/  WARPGROUP.DEPBAR.LE gsb0, 0x0 ;  /* 0x00008000000079c5 */ /* 0x000fe40000010000 */
[----:B------:R-:W-:-:S06]  /*14b0*/  WARPGROUP.ARRIVE ;  /* 0x00000000000079c5 */ /* 0x000fcc0000000000 */
[----:B------:R-:W-:Y:S01]  /*14c0*/  HGMMA.64x64x8.F32.TF32 R24, gdesc[UR8], R24, gsb0 ;  /* 0x04e00000081879f0 */ /* 0x000fe20008002818 */
        /* <DEDUP_REMOVED lines=9> */
[----:B------:R-:W-:Y:S02]  /*1560*/  WARPGROUP.DEPBAR.LE gsb0, 0x0 ;  /* 0x00008000000079c5 */ /* 0x000fe40000010000 */
[----:B------:R-:W-:-:S06]  /*1570*/  WARPGROUP.ARRIVE ;  /* 0x00000000000079c5 */ /* 0x000fcc0000000000 */
[----:B------:R-:W-:Y:S01]  /*1580*/  HGMMA.64x64x8.F32.TF32 R24, gdesc[UR8], R24, gsb0 ;  /* 0x04e00000081879f0 */ /* 0x000fe20008002818 */
[----:B------:R-:W-:Y:S02]  /*1590*/  UIADD3 UR8, UR7, 0x6, URZ ;  /* 0x0000000607087890 */ /* 0x000fe4000fffe03f */
[----:B------:R-:W-:Y:S01]  /*15a0*/  UIADD3 UR10, UR6, 0x6, URZ ;  /* 0x00000006060a7890 */ /* 0x000fe2000fffe03f */
[----:B------:R-:W-:Y:S01]  /*15b0*/  UMOV UR9, 0x40000040 ;  /* 0x4000004000097882 */ /* 0x000fe20000000000 */
[----:B------:R-:W-:Y:S01]  /*15c0*/  UMOV UR11, 0x40000040 ;  /* 0x40000040000b7882 */ /* 0x000fe20000000000 */
[----:B------:R-:W-:Y:S01]  /*15d0*/  UIADD3 UR7, UR7, 0x406, URZ ;  /* 0x0000040607077890 */ /* 0x000fe2000fffe03f */
[----:B------:R-:W-:Y:S02]  /*15e0*/  WARPGROUP.DEPBAR.LE gsb0, 0x0 ;  /* 0x00008000000079c5 */ /* 0x000fe40000010000 */
[----:B------:R-:W-:-:S06]  /*15f0*/  WARPGROUP.ARRIVE ;  /* 0x00000000000079c5 */ /* 0x000fcc0000000000 */
[----:B------:R-:W-:Y:S01]  /*1600*/  HGMMA.64x64x8.F32.TF32 R56, gdesc[UR8], R56, gsb0 ;  /* 0x04e00000083879f0 */ /* 0x000fe20008002838 */
[----:B------:R-:W-:Y:S01]  /*1610*/  UMOV UR8, UR7 ;  /* 0x0000000700087c82 */ /* 0x000fe20008000000 */
[----:B------:R-:W-:Y:S01]  /*1620*/  UMOV UR9, 0x40000040 ;  /* 0x4000004000097882 */ /* 0x000fe20000000000 */
[----:B------:R-:W-:Y:S02]  /*1630*/  WARPGROUP.DEPBAR.LE gsb0, 0x0 ;  /* 0x00008000000079c5 */ /* 0x000fe40000010000 */
[----:B------:R-:W-:-:S06]  /*1640*/  WARPGROUP.ARRIVE ;  /* 0x00000000000079c5 */ /* 0x000fcc0000000000 */
[----:B------:R-:W-:Y:S03]  /*1650*/  HGMMA.64x64x8.F32.TF32 R24, gdesc[UR8], R24, gsb0 ;  /* 0x04e00000081879f0 */ /* 0x000fe60008002818 */
[----:B------:R-:W-:Y:S02]  /*1660*/  WARPGROUP.DEPBAR.LE gsb0, 0x0 ;  /* 0x00008000000079c5 */ /* 0x000fe40000010000 */
[----:B------:R-:W-:Y:S05]  /*1670*/  @!P1 BRA `(.L_x_18) ;  /* 0x0000000400789947 */ /* 0x000fea0003800000 */
[----:B------:R-:W-:-:S04]  /*1680*/  UIADD3 UR6, UR39, 0x1, URZ ;  /* 0x0000000127067890 */ /* 0x000fc8000fffe03f */
[----:B------:R-:W-:-:S04]  /*1690*/  UISETP.NE.AND UP0, UPT, UR6, 0x6, UPT ;  /* 0x000000060600788c */ /* 0x000fc8000bf05270 */
[----:B------:R-:W-:Y:S02]  /*16a0*/  USEL UR7, URZ, 0x1, UP0 ;  /* 0x000000013f077887 */ /* 0x000fe40008000000 */
[----:B------:R-:W-:Y:S02]  /*16b0*/  USEL UR6, UR6, URZ, UP0 ;  /* 0x0000003f06067287 */ /* 0x000fe40008000000 */
[----:B------:R-:W-:-:S06]  /*16c0*/  ULOP3.LUT UR7, UR38, UR7, URZ, 0x3c, !UPT ;  /* 0x0000000726077292 */ /* 0x000fcc000f8e3c3f */
[----:B01----:R-:W-:Y:S01]  /*16d0*/  MOV R5, UR7 ;  /* 0x0000000700057c02 */ /* 0x003fe20008000f00 */
[----:B------:R-:W-:-:S06]  /*16e0*/  UMOV UR7, UR39 ;  /* 0x0000002700077c82 */ /* 0x000fcc0008000000 */
.L_x_25:
[----:B01----:R-:W-:Y:S05]  /*16f0*/  @!P0 BRA `(.L_x_19) ;  /* 0x0000000000048947 */ /* 0x003fea0003800000 */
[----:B------:R-:W-:Y:S01]  /*1700*/  BPT.TRAP 0x1 ;  /* 0x000000040000795c */ /* 0x000fe20000300000 */
.L_x_19:
[----:B------:R-:W0:Y:S01]  /*1710*/  S2UR UR9, SR_CgaCtaId ;  /* 0x00000000000979c3 */ /* 0x000e220000008800 */
[----:B------:R-:W-:Y:S01]  /*1720*/  UMOV UR8, 0x400 ;  /* 0x0000040000087882 */ /* 0x000fe20000000000 */
[----:B------:R-:W-:Y:S01]  /*1730*/  SHF.L.U32 R3, R5, 0x1f, RZ ;  /* 0x0000001f05037819 */ /* 0x000fe200000006ff */
[----:B0-----:R-:W-:-:S04]  /*1740*/  ULEA UR15, UR9, UR8, 0x18 ;  /* 0x00000008090f7291 */ /* 0x001fc8000f8ec03f */
[----:B------:R-:W-:-:S09]  /*1750*/  ULEA UR8, UR6, UR15, 0x3 ;  /* 0x0000000f06087291 */ /* 0x000fd2000f8e183f */
[----:B------:R0:W1:Y:S01]  /*1760*/  SYNCS.PHASECHK.TRANS64.TRYWAIT P1, [UR8], R3 ;  /* 0x00000003ff0075a7 */ /* 0x0000620008020148 */
[----:B------:R-:W-:Y:S05]  /*1770*/  @!P0 BRA `(.L_x_20) ;  /* 0x0000000000048947 */ /* 0x000fea0003800000 */
[----:B------:R-:W-:Y:S01]  /*1780*/  BPT.TRAP 0x1 ;  /* 0x000000040000795c */ /* 0x000fe20000300000 */
.L_x_20:
[----:B-1----:R-:W-:Y:S05]  /*1790*/  @P1 BRA `(.L_x_21) ;  /* 0x0000000000081947 */ /* 0x002fea0003800000 */
[----:B------:R-:W1:Y:S02]  /*17a0*/  SYNCS.PHASECHK.TRANS64.TRYWAIT P1, [UR8], R3 ;  /* 0x00000003ff0075a7 */ /* 0x000e640008020148 */
[----:B-1----:R-:W-:Y:S05]  /*17b0*/  @!P1 BRA `(.L_x_22) ;  /* 0x0000006000e49947 */ /* 0x002fea0003800000 */
.L_x_21:
[----:B------:R-:W-:Y:S01]  /*17c0*/  ULEA UR12, UR6, UR5, 0x9 ;  /* 0x00000005060c7291 */ /* 0x000fe2000f8e483f */
[----:B------:R-:W-:Y:S01]  /*17d0*/  WARPGROUP.ARRIVE ;  /* 0x00000000000079c5 */ /* 0x000fe20000000000 */
[----:B------:R-:W-:Y:S01]  /*17e0*/  ULEA UR13, UR6, UR4, 0xb ;  /* 0x00000004060d7291 */ /* 0x000fe2000f8e583f */
[----:B------:R-:W-:Y:S01]  /*17f0*/  UMOV UR11, 0x40000040 ;  /* 0x40000040000b7882 */ /* 0x000fe20000000000 */
[----:B------:R-:W-:Y:S02]  /*1800*/  UMOV UR9, 0x40000040 ;  /* 0x4000004000097882 */ /* 0x000fe40000000000 */
[----:B------:R-:W-:Y:S01]  /*1810*/  UIADD3 UR14, UR13, 0x400, URZ ;  /* 0x000004000d0e7890 */ /* 0x000fe2000fffe03f */
[----:B------:R-:W-:Y:S02]  /*1820*/  UMOV UR10, UR12 ;  /* 0x0000000c000a7c82 */ /* 0x000fe40008000000 */
[----:B------:R-:W-:Y:S02]  /*1830*/  UMOV UR8, UR13 ;  /* 0x0000000d00087c82 */ /* 0x000fe40008000000 */
[----:B------:R-:W-:Y:S01]  /*1840*/  HGMMA.64x64x8.F32.TF32 R56, gdesc[UR8], R56, gsb0 ;  /* 0x04e00000083879f0 */ /* 0x000fe20008002838 */
[----:B------:R-:W-:Y:S01]  /*1850*/  UMOV UR9, 0x40000040 ;  /* 0x4000004000097882 */ /* 0x000fe20000000000 */
[----:B------:R-:W-:Y:S01]  /*1860*/  UMOV UR8, UR14 ;  /* 0x0000000e00087c82 */ /* 0x000fe20008000000 */
[----:B------:R-:W-:Y:S01]  /*1870*/  UIADD3 UR14, UR13, 0x402, URZ ;  /* 0x000004020d0e7890 */ /* 0x000fe2000fffe03f */
[----:B------:R-:W-:-:S02]  /*1880*/  WARPGROUP.DEPBAR.LE gsb0, 0x0 ;  /* 0x00008000000079c5 */ /* 0x000fc40000010000 */
        /* <DEDUP_REMOVED lines=42> */
[----:B------:R-:W-:Y:S01]  /*1b30*/  BPT.TRAP 0x1 ;  /* 0x000000040000795c */ /* 0x000fe20000300000 */
.L_x_23:
[----:B------:R-:W-:Y:S01]  /*1b40*/  ULEA UR8, UR7, UR15, 0x3 ;  /* 0x0000000f07087291 */ /* 0x000fe2000f8e183f */
[----:B------:R-:W-:-:S03]  /*1b50*/  ISETP.GT.U32.AND P1, PT, R19, 0x1, PT ;  /* 0x000000011300780c */ /* 0x000fc60003f24070 */
[----:B------:R-:W-:-:S04]  /*1b60*/  UIADD3 UR8, UR8, 0x30, URZ ;  /* 0x0000003008087890 */ /* 0x000fc8000fffe03f */
[----:B------:R-:W-:-:S09]  /*1b70*/  UPRMT UR8, URZ, 0x654, UR8 ;  /* 0x000006543f087896 */ /* 0x000fd20008000008 */
[----:B------:R-:W-:Y:S01]  /*1b80*/  SYNCS.ARRIVE.TRANS64.RED.A1T0 RZ, [UR8], RZ ;  /* 0x000000ffffff79a7 */ /* 0x000fe20008100408 */
[----:B------:R-:W-:Y:S05]  /*1b90*/  @P1 BRA `(.L_x_24) ;  /* 0x0000000000041947 */ /* 0x000fea0003800000 */
[----:B------:R-:W-:Y:S01]  /*1ba0*/  BPT.TRAP 0x1 ;  /* 0x000000040000795c */ /* 0x000fe20000300000 */
.L_x_24:
[----:B------:R-:W-:Y:S01]  /*1bb0*/  UIADD3 UR6, UR6, 0x1, URZ ;  /* 0x0000000106067890 */ /* 0x000fe2000fffe03f */
[C---:B------:R-:W-:Y:S01]  /*1bc0*/  ISETP.GT.AND P1, PT, R0.reuse, 0x1, PT ;  /* 0x000000010000780c */ /* 0x040fe20003f24270 */
[----:B------:R-:W-:Y:S01]  /*1bd0*/  UIADD3 UR7, UR7, 0x1, URZ ;  /* 0x0000000107077890 */ /* 0x000fe2000fffe03f */
[----:B------:R-:W-:Y:S01]  /*1be0*/  VIADD R0, R0, 0xffffffff ;  /* 0xffffffff00007836 */ /* 0x000fe20000000000 */
[----:B------:R-:W-:Y:S02]  /*1bf0*/  UISETP.NE.AND UP0, UPT, UR6, 0x6, UPT ;  /* 0x000000060600788c */ /* 0x000fe4000bf05270 */
[----:B------:R-:W-:Y:S02]  /*1c00*/  UISETP.NE.AND UP1, UPT, UR7, 0x6, UPT ;  /* 0x000000060700788c */ /* 0x000fe4000bf25270 */
[----:B------:R-:W-:Y:S02]  /*1c10*/  USEL UR8, URZ, 0x1, UP0 ;  /* 0x000000013f087887 */ /* 0x000fe40008000000 */
[----:B------:R-:W-:-:S02]  /*1c20*/  USEL UR6, UR6, URZ, UP0 ;  /* 0x0000003f06067287 */ /* 0x000fc40008000000 */
[----:B------:R-:W-:Y:S02]  /*1c30*/  USEL UR7, UR7, URZ, UP1 ;  /* 0x0000003f07077287 */ /* 0x000fe40008800000 */
[----:B------:R-:W-:Y:S01]  /*1c40*/  LOP3.LUT R5, R5, UR8, RZ, 0x3c, !PT ;  /* 0x0000000805057c12 */ /* 0x000fe2000f8e3cff */
[----:B------:R-:W-:Y:S09]  /*1c50*/  @P1 BRA `(.L_x_25) ;  /* 0xfffffff800a41947 */ /* 0x000ff2000383ffff */
.L_x_18:
[----:B------:R-:W2:Y:S02]  /*1c60*/  LDC R0, c[0x0][0x28c] ;  /* 0x0000a300ff007b82 */ /* 0x000ea40000000800 */
[----:B--2---:R-:W-:-:S13]  /*1c70*/  ISETP.GE.AND P1, PT, R0, 0x1, PT ;  /* 0x000000010000780c */ /* 0x004fda0003f26270 */
[----:B------:R-:W-:Y:S05]  /*1c80*/  @!P1 BRA `(.L_x_26) ;  /* 0x0000000000489947 */ /* 0x000fea0003800000 */
[----:B------:R-:W-:Y:S05]  /*1c90*/  @!P0 BRA `(.L_x_27) ;  /* 0x0000000000048947 */ /* 0x000fea0003800000 */
[----:B------:R-:W-:Y:S01]  /*1ca0*/  BPT.TRAP 0x1 ;  /* 0x000000040000795c */ /* 0x000fe20000300000 */
.L_x_27:
[----:B------:R-:W2:Y:S01]  /*1cb0*/  S2UR UR7, SR_CgaCtaId ;  /* 0x00000000000779c3 */ /* 0x000ea20000008800 */
[----:B------:R-:W-:Y:S01]  /*1cc0*/  UISETP.LT.AND UP0, UPT, UR40, 0x1, UPT ;  /* 0x000000012800788c */ /* 0x000fe2000bf01270 */
[----:B------:R-:W-:-:S03]  /*1cd0*/  ISETP.GT.U32.AND P0, PT, R19, 0x1, PT ;  /* 0x000000011300780c */ /* 0x000fc60003f04070 */
[----:B------:R-:W-:-:S04]  /*1ce0*/  USEL UR6, UR40, 0x1, UP0 ;  /* 0x0000000128067887 */ /* 0x000fc80008000000 */
[----:B------:R-:W-:-:S04]  /*1cf0*/  UIADD3 UR6, UR39, UR40, -UR6 ;  /* 0x0000002827067290 */ /* 0x000fc8000fffe806 */
[----:B------:R-:W-:-:S04]  /*1d00*/  UIMAD.WIDE.U32 UR4, UR6, -0x55555555, URZ ;  /* 0xaaaaaaab060478a5 */ /* 0x000fc8000f8e003f */
[----:B------:R-:W-:-:S03]  /*1d10*/  USHF.R.U32.HI UR4, URZ, 0x2, UR5 ;  /* 0x000000023f047899 */ /* 0x000fc60008011605 */
[----:B------:R-:W-:Y:S01]  /*1d20*/  UMOV UR5, 0x400 ;  /* 0x0000040000057882 */ /* 0x000fe20000000000 */
[----:B------:R-:W-:Y:S02]  /*1d30*/  UIMAD UR6, UR4, -0x6, UR6 ;  /* 0xfffffffa040678a4 */ /* 0x000fe4000f8e0206 */
[----:B--2---:R-:W-:-:S04]  /*1d40*/  ULEA UR5, UR7, UR5, 0x18 ;  /* 0x0000000507057291 */ /* 0x004fc8000f8ec03f */
[----:B------:R-:W-:-:S04]  /*1d50*/  ULEA UR6, UR6, UR5, 0x3 ;  /* 0x0000000506067291 */ /* 0x000fc8000f8e183f */
[----:B------:R-:W-:-:S04]  /*1d60*/  UIADD3 UR6, UR6, 0x30, URZ ;  /* 0x0000003006067890 */ /* 0x000fc8000fffe03f */
[----:B------:R-:W-:-:S09]  /*1d70*/  UPRMT UR6, URZ, 0x654, UR6 ;  /* 0x000006543f067896 */ /* 0x000fd20008000006 */
[----:B------:R-:W-:Y:S01]  /*1d80*/  SYNCS.ARRIVE.TRANS64.RED.A1T0 RZ, [UR6], RZ ;  /* 0x000000ffffff79a7 */ /* 0x000fe20008100406 */
[----:B------:R-:W-:Y:S05]  /*1d90*/  @P0 BRA `(.L_x_26) ;  /* 0x0000000000040947 */ /* 0x000fea0003800000 */
[----:B------:R-:W-:Y:S01]  /*1da0*/  BPT.TRAP 0x1 ;  /* 0x000000040000795c */ /* 0x000fe20000300000 */
.L_x_26:
[----:B------:R-:W2:Y:S01]  /*1db0*/  LDC R6, c[0x0][0x288] ;  /* 0x0000a200ff067b82 */ /* 0x000ea20000000800 */
[----:B------:R-:W-:Y:S01]  /*1dc0*/  LOP3.LUT R0, R22, 0x1, RZ, 0xc0, !PT ;  /* 0x0000000116007812 */ /* 0x000fe200078ec0ff */
[----:B------:R-:W-:Y:S01]  /*1dd0*/  IMAD.SHL.U32 R9, R90, 0x40, RZ ;  /* 0x000000405a097824 */ /* 0x000fe200078e00ff */
[----:B01----:R-:W-:Y:S01]  /*1de0*/  SHF.R.U32.HI R3, RZ, 0x2, R18 ;  /* 0x00000002ff037819 */ /* 0x003fe20000011612 */
[----:B------:R-:W-:Y:S01]  /*1df0*/  UIADD3 UR39, UR40, UR39, URZ ;  /* 0x0000002728277290 */ /* 0x000fe2000fffe03f */
[----:B------:R-:W-:Y:S01]  /*1e00*/  LOP3.LUT R4, R18, 0x60, RZ, 0xc0, !PT ;  /* 0x0000006012047812 */ /* 0x000fe200078ec0ff */
[----:B------:R-:W-:Y:S01]  /*1e10*/  IMAD.SHL.U32 R8, R0, 0x40, RZ ;  /* 0x0000004000087824 */ /* 0x000fe200078e00ff */
[----:B------:R-:W-:Y:S01]  /*1e20*/  LOP3.LUT R3, R3, 0x7, RZ, 0xc0, !PT ;  /* 0x0000000703037812 */ /* 0x000fe200078ec0ff */
[----:B------:R-:W-:Y:S01]  /*1e30*/  UISETP.GT.U32.AND UP0, UPT, UR39, 0x5, UPT ;  /* 0x000000052700788c */ /* 0x000fe2000bf04070 */
[----:B------:R-:W-:Y:S01]  /*1e40*/  SHF.R.U32.HI R4, RZ, 0x1, R4 ;  /* 0x00000001ff047819 */ /* 0x000fe20000011604 */
[C---:B------:R-:W-:Y:S01]  /*1e50*/  IMAD.SHL.U32 R90, R18.reuse, 0x2, RZ ;  /* 0x00000002125a7824 */ /* 0x040fe200078e00ff */
[----:B------:R-:W-:Y:S01]  /*1e60*/  LOP3.LUT R5, R18, 0x3, RZ, 0xc0, !PT ;  /* 0x0000000312057812 */ /* 0x000fe200078ec0ff */
[----:B------:R-:W-:Y:S01]  /*1e70*/  ULDC UR7, c[0x0][0x284] ;  /* 0x0000a10000077ab9 */ /* 0x000fe20000000800 */
[--C-:B------:R-:W-:Y:S01]  /*1e80*/  IADD3 R7, RZ, -R4, -R3.reuse ;  /* 0x80000004ff077210 */ /* 0x100fe20007ffe803 */
[----:B------:R-:W-:Y:S01]  /*1e90*/  UISETP.LT.U32.AND UP0, UPT, UR40, 0x6, UP0 ;  /* 0x000000062800788c */ /* 0x000fe20008701070 */
[----:B------:R-:W-:Y:S01]  /*1ea0*/  LOP3.LUT R3, R8, 0x40, R3, 0xe2, !PT ;  /* 0x0000004008037812 */ /* 0x000fe200078ee203 */
[----:B------:R-:W-:Y:S01]  /*1eb0*/  UISETP.GE.U32.AND UP1, UPT, UR40, 0x6, UPT ;  /* 0x000000062800788c */ /* 0x000fe2000bf26070 */
[----:B------:R-:W-:Y:S01]  /*1ec0*/  SHF.R.S32.HI R15, RZ, 0x1f, R23 ;  /* 0x0000001fff0f7819 */ /* 0x000fe20000011417 */
[----:B------:R-:W-:Y:S01]  /*1ed0*/  ULDC.64 UR8, c[0x0][0x5d0] ;  /* 0x0001740000087ab9 */ /* 0x000fe20000000a00 */
[----:B------:R-:W-:Y:S01]  /*1ee0*/  LOP3.LUT R90, R9, 0x6, R90, 0xf8, !PT ;  /* 0x00000006095a7812 */ /* 0x000fe200078ef85a */
[----:B------:R-:W-:Y:S01]  /*1ef0*/  UIMAD.WIDE.U32 UR4, UR39, -0x55555555, URZ ;  /* 0xaaaaaaab270478a5 */ /* 0x000fe2000f8e003f */
[C---:B------:R-:W-:Y:S01]  /*1f00*/  IMAD.WIDE R10, R92.reuse, 0x100, RZ ;  /* 0x000001005c0a7825 */ /* 0x040fe200078e02ff */
[----:B------:R-:W-:Y:S01]  /*1f10*/  USEL UR6, URZ, 0x1, !UP0 ;  /* 0x000000013f067887 */ /* 0x000fe2000c000000 */
[----:B------:R-:W-:Y:S01]  /*1f20*/  SHF.R.S32.HI R91, RZ, 0x1f, R90 ;  /* 0x0000001fff5b7819 */ /* 0x000fe2000001145a */
[----:B------:R-:W-:Y:S01]  /*1f30*/  USHF.R.U32.HI UR4, URZ, 0x2, UR5 ;  /* 0x000000023f047899 */ /* 0x000fe20008011605 */
[----:B--2---:R-:W-:Y:S01]  /*1f40*/  IMAD R8, R5, -0x2, R6 ;  /* 0xfffffffe05087824 */ /* 0x004fe200078e0206 */
[----:B------:R-:W-:Y:S01]  /*1f50*/  ISETP.GE.AND P0, PT, R9, R6, PT ;  /* 0x000000060900720c */ /* 0x000fe20003f06270 */
[----:B------:R-:W-:Y:S01]  /*1f60*/  IMAD.SHL.U32 R5, R92, 0x100, RZ ;  /* 0x000001005c057824 */ /* 0x000fe200078e00ff */
[----:B------:R-:W-:Y:S01]  /*1f70*/  ULOP3.LUT UR38, UR38, UR6, URZ, 0x3c, !UPT ;  /* 0x0000000626267292 */ /* 0x000fe2000f8e3c3f */
[----:B------:R-:W-:Y:S01]  /*1f80*/  IMAD R6, R15, UR8, RZ ;  /* 0x000000080f067c24 */ /* 0x000fe2000f8e02ff */
[----:B------:R-:W-:Y:S01]  /*1f90*/  LOP3.LUT R115, R10, R3, R4, 0xfe, !PT ;  /* 0x000000030a737212 */ /* 0x000fe200078efe04 */
[----:B------:R-:W-:Y:S01]  /*1fa0*/  IMAD R0, R0, -0x40, R7 ;  /* 0xffffffc000007824 */ /* 0x000fe200078e0207 */
[----:B------:R-:W-:Y:S01]  /*1fb0*/  ISETP.GE.OR P0, PT, R5, UR7, P0 ;  /* 0x0000000705007c0c */ /* 0x000fe20008706670 */
[C---:B------:R-:W-:Y:S01]  /*1fc0*/  IMAD R13, R23.reuse, UR9, R6 ;  /* 0x00000009170d7c24 */ /* 0x040fe2000f8e0206 */
[----:B------:R-:W-:Y:S01]  /*1fd0*/  UIMAD UR39, UR4, -0x6, UR39 ;  /* 0xfffffffa042778a4 */ /* 0x000fe2000f8e0227 */
[----:B------:R-:W-:Y:S01]  /*1fe0*/  IMAD.WIDE.U32 R6, R23, UR8, R90 ;  /* 0x0000000817067c25 */ /* 0x000fe2000f8e005a */
[----:B------:R-:W-:Y:S01]  /*1ff0*/  @UP1 ULOP3.LUT UR38, UR38, 0x1, UR4, 0x78, !UPT ;  /* 0x0000000126261892 */ /* 0x000fe2000f8e7804 */
[----:B------:R-:W-:-:S02]  /*2000*/  IADD3 R3, -R5, UR7, R0 ;  /* 0x0000000705037c10 */ /* 0x000fc4000fffe100 */
[----:B------:R-:W-:Y:S02]  /*2010*/  IMAD.IADD R7, R7, 0x1, R13 ;  /* 0x0000000107077824 */ /* 0x000fe400078e020d */
[----:B------:R-:W-:Y:S02]  /*2020*/  IMAD.IADD R4, R8, 0x1, -R9 ;  /* 0x0000000108047824 */ /* 0x000fe400078e0a09 */
[----:B------:R-:W-:Y:S02]  /*2030*/  IMAD.MOV.U32 R0, RZ, RZ, -0x1 ;  /* 0xffffffffff007424 */ /* 0x000fe400078e00ff */
[----:B------:R-:W-:Y:S05]  /*2040*/  @P0 BRA `(.L_x_28) ;  /* 0x0000003c002c0947 */ /* 0x000fea0003800000 */
[----:B------:R-:W0:Y:S01]  /*2050*/  LDC.64 R112, c[0x0][0x5c8] ;  /* 0x00017200ff707b82 */ /* 0x000e220000000a00 */
[----:B-----5:R-:W-:Y:S01]  /*2060*/  FSETP.NEU.AND P1, PT, R89, RZ, PT ;  /* 0x000000ff5900720b */ /* 0x020fe20003f2d000 */
[----:B------:R-:W-:Y:S01]  /*2070*/  BSSY B0, `(.L_x_28) ;  /* 0x00003c8000007945 */ /* 0x000fe20003800000 */
[----:B------:R-:W-:-:S04]  /*2080*/  ISETP.GT.AND P6, PT, R4, RZ, PT ;  /* 0x000000ff0400720c */ /* 0x000fc80003fc4270 */
[----:B------:R-:W-:Y:S01]  /*2090*/  ISETP.GT.AND P0, PT, R3, RZ, P6 ;  /* 0x000000ff0300720c */ /* 0x000fe20003704270 */
[-C--:B0-----:R-:W-:Y:S02]  /*20a0*/  IMAD R8, R11, R112.reuse, RZ ;  /* 0x000000700b087224 */ /* 0x081fe400078e02ff */
[----:B------:R-:W-:-:S04]  /*20b0*/  IMAD.WIDE.U32 R12, R115, R112, R6 ;  /* 0x00000070730c7225 */ /* 0x000fc800078e0006 */
[----:B------:R-:W-:-:S05]  /*20c0*/  IMAD R5, R115, R113, R8 ;  /* 0x0000007173057224 */ /* 0x000fca00078e0208 */
[----:B------:R-:W-:Y:S01]  /*20d0*/  IADD3 R105, R13, R5, RZ ;  /* 0x000000050d697210 */ /* 0x000fe20007ffe0ff */
[----:B------:R-:W-:Y:S06]  /*20e0*/  @!P1 BRA `(.L_x_29) ;  /* 0x00000028008c9947 */ /* 0x000fec0003800000 */
[----:B------:R-:W0:Y:S01]  /*20f0*/  LDC.64 R94, c[0x0][0x5b8] ;  /* 0x00016e00ff5e7b82 */ /* 0x000e220000000a00 */
[----:B------:R-:W-:-:S07]  /*2100*/  ULDC.64 UR4, c[0x0][0x5c0] ;  /* 0x0001700000047ab9 */ /* 0x000fce0000000a00 */
[----:B------:R-:W1:Y:S08]  /*2110*/  LDC.64 R100, c[0x0][0x5b0] ;  /* 0x00016c00ff647b82 */ /* 0x000e700000000a00 */
[----:B------:R-:W2:Y:S01]  /*2120*/  LDC.64 R92, c[0x0][0x5a8] ;  /* 0x00016a00ff5c7b82 */ /* 0x000ea20000000a00 */
[-C--:B0-----:R-:W-:Y:S02]  /*2130*/  IMAD R6, R15, R94.reuse, RZ ;  /* 0x0000005e0f067224 */ /* 0x081fe400078e02ff */
[----:B------:R-:W-:-:S04]  /*2140*/  IMAD.WIDE.U32 R98, R23, R94, R90 ;  /* 0x0000005e17627225 */ /* 0x000fc800078e005a */
[----:B------:R-:W-:Y:S02]  /*2150*/  IMAD R111, R23, R95, R6 ;  /* 0x0000005f176f7224 */ /* 0x000fe400078e0206 */
[-C--:B-1----:R-:W-:Y:S02]  /*2160*/  IMAD R6, R11, R100.reuse, RZ ;  /* 0x000000640b067224 */ /* 0x082fe400078e02ff */
[----:B------:R-:W-:Y:S02]  /*2170*/  IMAD.IADD R97, R99, 0x1, R111 ;  /* 0x0000000163617824 */ /* 0x000fe400078e026f */
[----:B------:R-:W-:Y:S02]  /*2180*/  IMAD.MOV.U32 R96, RZ, RZ, R98 ;  /* 0x000000ffff607224 */ /* 0x000fe400078e0062 */
[C---:B------:R-:W-:Y:S02]  /*2190*/  IMAD R21, R115.reuse, R101, R6 ;  /* 0x0000006573157224 */ /* 0x040fe400078e0206 */
[----:B------:R-:W-:-:S04]  /*21a0*/  IMAD.WIDE.U32 R6, R115, R100, R96 ;  /* 0x0000006473067225 */ /* 0x000fc800078e0060 */
[----:B------:R-:W-:Y:S01]  /*21b0*/  IMAD.IADD R5, R7, 0x1, R21 ;  /* 0x0000000107057824 */ /* 0x000fe200078e0215 */
[----:B--2---:R-:W-:-:S04]  /*21c0*/  LEA R8, P1, R6, R92, 0x2 ;  /* 0x0000005c06087211 */ /* 0x004fc800078210ff */
[----:B------:R-:W-:-:S05]  /*21d0*/  LEA.HI.X R9, R6, R93, R5, 0x2, P1 ;  /* 0x0000005d06097211 */ /* 0x000fca00008f1405 */
[----:B------:R0:W2:Y:S01]  /*21e0*/  @P0 LDG.E.LTC128B R20, desc[UR36][R8.64] ;  /* 0x0000002408140981 */ /* 0x0000a2000c1e1920 */
[----:B------:R-:W-:Y:S01]  /*21f0*/  IMAD.WIDE.U32 R6, R115, R100, R90 ;  /* 0x0000006473067225 */ /* 0x000fe200078e005a */
[----:B------:R-:W-:Y:S01]  /*2200*/  ISETP.GT.AND P5, PT, R4, 0x1, PT ;  /* 0x000000010400780c */ /* 0x000fe20003fa4270 */
[----:B------:R-:W-:Y:S01]  /*2210*/  BSSY B1, `(.L_x_30) ;  /* 0x0000017000017945 */ /* 0x000fe20003800000 */
[----:B------:R-:W-:Y:S01]  /*2220*/  LEA R14, P1, R12, UR4, 0x2 ;  /* 0x000000040c0e7c11 */ /* 0x000fe2000f8210ff */
[----:B------:R-:W-:Y:S01]  /*2230*/  IMAD.IADD R7, R21, 0x1, R7 ;  /* 0x0000000115077824 */ /* 0x000fe200078e0207 */
[C---:B------:R-:W-:Y:S01]  /*2240*/  SHF.L.U64.HI R103, R100.reuse, 0x3, R101 ;  /* 0x0000000364677819 */ /* 0x040fe20000010265 */
[----:B------:R-:W-:Y:S01]  /*2250*/  IMAD.SHL.U32 R102, R100, 0x8, RZ ;  /* 0x0000000864667824 */ /* 0x000fe200078e00ff */
[----:B------:R-:W-:Y:S01]  /*2260*/  ISETP.GT.AND P3, PT, R3, RZ, P5 ;  /* 0x000000ff0300720c */ /* 0x000fe20002f64270 */
[----:B------:R-:W-:Y:S01]  /*2270*/  IMAD.WIDE.U32 R6, R23, R94, R6 ;  /* 0x0000005e17067225 */ /* 0x000fe200078e0006 */
[----:B------:R-:W-:-:S02]  /*2280*/  LEA.HI.X R15, R12, UR5, R105, 0x2, P1 ;  /* 0x000000050c0f7c11 */ /* 0x000fc400088f1469 */
[----:B------:R-:W-:Y:S01]  /*2290*/  P2R R105, PR, RZ, 0x20 ;  /* 0x00000020ff697803 */ /* 0x000fe20000000000 */
[----:B------:R-:W-:Y:S01]  /*22a0*/  IMAD.IADD R7, R111, 0x1, R7 ;  /* 0x000000016f077824 */ /* 0x000fe200078e0207 */
[----:B0-----:R-:W-:Y:S01]  /*22b0*/  LEA R8, P1, R6, R92, 0x2 ;  /* 0x0000005c06087211 */ /* 0x001fe200078210ff */
[----:B------:R-:W-:-:S03]  /*22c0*/  IMAD.WIDE.U32 R12, R115, R100, R102 ;  /* 0x00000064730c7225 */ /* 0x000fc600078e0066 */
[----:B------:R-:W-:Y:S01]  /*22d0*/  LEA.HI.X R9, R6, R93, R7, 0x2, P1 ;  /* 0x0000005d06097211 */ /* 0x000fe200008f1407 */
[----:B------:R-:W-:Y:S02]  /*22e0*/  IMAD.IADD R21, R21, 0x1, R13 ;  /* 0x0000000115157824 */ /* 0x000fe400078e020d */
[----:B--2---:R-:W-:-:S04]  /*22f0*/  FMUL R5, R20, R89 ;  /* 0x0000005914057220 */ /* 0x004fc80000400000 */
[----:B------:R-:W-:Y:S01]  /*2300*/  FFMA R95, R56, R88, R5 ;  /* 0x00000058385f7223 */ /* 0x000fe20000000005 */
[----:B------:R-:W-:-:S04]  /*2310*/  IADD3 R5, P1, R98, R12, RZ ;  /* 0x0000000c62057210 */ /* 0x000fc80007f3e0ff */
[----:B------:R0:W-:Y:S01]  /*2320*/  @P0 STG.E desc[UR36][R14.64], R95 ;  /* 0x0000005f0e000986 */ /* 0x0001e2000c101924 */
[----:B------:R-:W-:Y:S01]  /*2330*/  ISETP.GT.AND P0, PT, R3, 0x8, P6 ;  /* 0x000000080300780c */ /* 0x000fe20003704270 */
[----:B------:R-:W-:Y:S01]  /*2340*/  IMAD.X R106, R21, 0x1, R97, P1 ;  /* 0x00000001156a7824 */ /* 0x000fe200008e0661 */
[----:B------:R-:W-:Y:S01]  /*2350*/  LEA R6, P2, R5, R92, 0x2 ;  /* 0x0000005c05067211 */ /* 0x000fe200078410ff */
[----:B------:R-:W-:-:S12]  /*2360*/  @!P3 BRA `(.L_x_31) ;  /* 0x000000000004b947 */ /* 0x000fd80003800000 */
[----:B------:R1:W5:Y:S02]  /*2370*/  LDG.E.LTC128B R20, desc[UR36][R8.64+0x4] ;  /* 0x0000042408147981 */ /* 0x000364000c1e1920 */
.L_x_31:
[----:B------:R-:W-:Y:S05]  /*2380*/  BSYNC B1 ;  /* 0x0000000000017941 */ /* 0x000fea0003800000 */
.L_x_30:
[----:B-----5:R-:W-:Y:S01]  /*2390*/  FMUL R56, R20, R89 ;  /* 0x0000005914387220 */ /* 0x020fe20000400000 */
[----:B------:R-:W-:Y:S02]  /*23a0*/  LEA.HI.X R7, R5, R93, R106, 0x2, P2 ;  /* 0x0000005d05077211 */ /* 0x000fe400010f146a */
[----:B------:R-:W-:Y:S01]  /*23b0*/  MOV R106, R20 ;  /* 0x00000014006a7202 */ /* 0x000fe20000000f00 */
[----:B------:R-:W-:-:S05]  /*23c0*/  FFMA R107, R57, R88, R56 ;  /* 0x00000058396b7223 */ /* 0x000fca0000000038 */
[----:B------:R2:W-:Y:S04]  /*23d0*/  @P3 STG.E desc[UR36][R14.64+0x4], R107 ;  /* 0x0000046b0e003986 */ /* 0x0005e8000c101924 */
[----:B------:R-:W3:Y:S01]  /*23e0*/  @P0 LDG.E.LTC128B R106, desc[UR36][R6.64] ;  /* 0x00000024066a0981 */ /* 0x000ee2000c1e1920 */
[----:B------:R-:W-:Y:S01]  /*23f0*/  IADD3 R56, P1, R90, R12, RZ ;  /* 0x0000000c5a387210 */ /* 0x000fe20007f3e0ff */
[C---:B0-----:R-:W-:Y:S01]  /*2400*/  IMAD.SHL.U32 R95, R112.reuse, 0x20, RZ ;  /* 0x00000020705f7824 */ /* 0x041fe200078e00ff */
[----:B------:R-:W-:Y:S01]  /*2410*/  SHF.L.U64.HI R109, R112, 0x5, R113 ;  /* 0x00000005706d7819 */ /* 0x000fe20000010271 */
[----:B------:R-:W-:Y:S01]  /*2420*/  BSSY B1, `(.L_x_32) ;  /* 0x0000013000017945 */ /* 0x000fe20003800000 */
[----:B------:R-:W-:Y:S01]  /*2430*/  ISETP.GT.AND P4, PT, R4, 0x8, PT ;  /* 0x000000080400780c */ /* 0x000fe20003f84270 */
[----:B------:R-:W-:Y:S01]  /*2440*/  IMAD.X R57, R91, 0x1, R21, P1 ;  /* 0x000000015b397824 */ /* 0x000fe200008e0615 */
[----:B------:R-:W-:-:S02]  /*2450*/  IADD3 R20, P1, R95, R14, RZ ;  /* 0x0000000e5f147210 */ /* 0x000fc40007f3e0ff */
[----:B--2---:R-:W-:Y:S01]  /*2460*/  P2R R107, PR, RZ, 0x10 ;  /* 0x00000010ff6b7803 */ /* 0x004fe20000000000 */
[----:B------:R-:W-:-:S04]  /*2470*/  IMAD.WIDE.U32 R56, R23, R94, R56 ;  /* 0x0000005e17387225 */ /* 0x000fc800078e0038 */
[----:B------:R-:W-:Y:S01]  /*2480*/  IMAD.X R21, R109, 0x1, R15, P1 ;  /* 0x000000016d157824 */ /* 0x000fe200008e060f */
[----:B------:R-:W-:Y:S01]  /*2490*/  ISETP.GT.AND P1, PT, R3, 0x8, P5 ;  /* 0x000000080300780c */ /* 0x000fe20002f24270 */
[----:B------:R-:W-:Y:S01]  /*24a0*/  IMAD.IADD R13, R111, 0x1, R57 ;  /* 0x000000016f0d7824 */ /* 0x000fe200078e0239 */
[----:B------:R-:W-:-:S04]  /*24b0*/  LEA R12, P2, R56, R92, 0x2 ;  /* 0x0000005c380c7211 */ /* 0x000fc800078410ff */
[----:B------:R-:W-:Y:S01]  /*24c0*/  LEA.HI.X R13, R56, R93, R13, 0x2, P2 ;  /* 0x0000005d380d7211 */ /* 0x000fe200010f140d */
[----:B---3--:R-:W-:-:S04]  /*24d0*/  FMUL R5, R106, R89 ;  /* 0x000000596a057220 */ /* 0x008fc80000400000 */
[----:B------:R-:W-:Y:S01]  /*24e0*/  FFMA R57, R58, R88, R5 ;  /* 0x000000583a397223 */ /* 0x000fe20000000005 */
[----:B------:R-:W-:-:S04]  /*24f0*/  IMAD.SHL.U32 R5, R112, 0x200, RZ ;  /* 0x0000020070057824 */ /* 0x000fc800078e00ff */
[----:B------:R0:W-:Y:S01]  /*2500*/  @P0 STG.E desc[UR36][R20.64], R57 ;  /* 0x0000003914000986 */ /* 0x0001e2000c101924 */
[----:B------:R-:W-:Y:S02]  /*2510*/  IADD3 R6, P0, P2, R5, R14, R95 ;  /* 0x0000000e05067210 */ /* 0x000fe40007a1e05f */
[----:B------:R-:W-:Y:S01]  /*2520*/  SHF.L.U64.HI R95, R112, 0x9, R113 ;  /* 0x00000009705f7819 */ /* 0x000fe20000010271 */
[----:B------:R-:W-:Y:S10]  /*2530*/  @!P1 BRA `(.L_x_33) ;  /* 0x0000000000049947 */ /* 0x000ff40003800000 */
[----:B------:R2:W5:Y:S02]  /*2540*/  LDG.E.LTC128B R106, desc[UR36][R12.64+0x4] ;  /* 0x000004240c6a7981 */ /* 0x000564000c1e1920 */
.L_x_33:
[----:B------:R-:W-:Y:S05]  /*2550*/  BSYNC B1 ;  /* 0x0000000000017941 */ /* 0x000fea0003800000 */
.L_x_32:
[----:B-----5:R-:W-:Y:S01]  /*2560*/  FMUL R56, R106, R89 ;  /* 0x000000596a387220 */ /* 0x020fe20000400000 */
[----:B------:R-:W-:Y:S01]  /*2570*/  IADD3.X R7, R95, R15, R109, P0, P2 ;  /* 0x0000000f5f077210 */ /* 0x000fe200007e446d */
[----:B------:R-:W-:Y:S01]  /*2580*/  BSSY B1, `(.L_x_34) ;  /* 0x0000008000017945 */ /* 0x000fe20003800000 */
[----:B------:R-:W-:Y:S01]  /*2590*/  ISETP.GT.AND P0, PT, R3, RZ, P4 ;  /* 0x000000ff0300720c */ /* 0x000fe20002704270 */
[----:B------:R-:W-:Y:S01]  /*25a0*/  FFMA R59, R59, R88, R56 ;  /* 0x000000583b3b7223 */ /* 0x000fe20000000038 */
[----:B------:R-:W-:-:S04]  /*25b0*/  ISETP.GT.AND P3, PT, R4, 0x9, PT ;  /* 0x000000090400780c */ /* 0x000fc80003f64270 */
[----:B------:R3:W-:Y:S01]  /*25c0*/  @P1 STG.E desc[UR36][R20.64+0x4], R59 ;  /* 0x0000043b14001986 */ /* 0x0007e2000c101924 */
[----:B------:R-:W-:-:S06]  /*25d0*/  P2R R109, PR, RZ, 0x8 ;  /* 0x00000008ff6d7803 */ /* 0x000fcc0000000000 */
[----:B------:R-:W-:Y:S05]  /*25e0*/  @!P0 BRA `(.L_x_35) ;  /* 0x0000000000048947 */ /* 0x000fea0003800000 */
[----:B------:R4:W5:Y:S02]  /*25f0*/  LDG.E.LTC128B R106, desc[UR36][R8.64+0x20] ;  /* 0x00002024086a7981 */ /* 0x000964000c1e1920 */
.L_x_35:
[----:B------:R-:W-:Y:S05]  /*2600*/  BSYNC B1 ;  /* 0x0000000000017941 */ /* 0x000fea0003800000 */
.L_x_34:
[----:B0----5:R-:W-:Y:S01]  /*2610*/  FMUL R57, R106, R89 ;  /* 0x000000596a397220 */ /* 0x021fe20000400000 */
[----:B------:R-:W-:Y:S01]  /*2620*/  ISETP.GT.AND P1, PT, R3, RZ, P3 ;  /* 0x000000ff0300720c */ /* 0x000fe20001f24270 */
[----:B------:R-:W-:Y:S02]  /*2630*/  BSSY B1, `(.L_x_36) ;  /* 0x0000005000017945 */ /* 0x000fe40003800000 */
[----:B------:R-:W-:-:S05]  /*2640*/  FFMA R57, R60, R88, R57 ;  /* 0x000000583c397223 */ /* 0x000fca0000000039 */
[----:B------:R0:W-:Y:S05]  /*2650*/  @P0 STG.E desc[UR36][R14.64+0x20], R57 ;  /* 0x000020390e000986 */ /* 0x0001ea000c101924 */
[----:B------:R-:W-:Y:S05]  /*2660*/  @!P1 BRA `(.L_x_37) ;  /* 0x0000000000049947 */ /* 0x000fea0003800000 */
[----:B------:R0:W5:Y:S02]  /*2670*/  LDG.E.LTC128B R106, desc[UR36][R8.64+0x24] ;  /* 0x00002424086a7981 */ /* 0x000164000c1e1920 */
.L_x_37:
[----:B------:R-:W-:Y:S05]  /*2680*/  BSYNC B1 ;  /* 0x0000000000017941 */ /* 0x000fea0003800000 */
.L_x_36:
[----:B-----5:R-:W-:Y:S01]  /*2690*/  FMUL R56, R106, R89 ;  /* 0x000000596a387220 */ /* 0x020fe20000400000 */
[----:B------:R-:W-:Y:S01]  /*26a0*/  ISETP.GT.AND P0, PT, R3, 0x8, P4 ;  /* 0x000000080300780c */ /* 0x000fe20002704270 */
[----:B------:R-:W-:Y:S02]  /*26b0*/  BSSY B1, `(.L_x_38) ;  /* 0x0000005000017945 */ /* 0x000fe40003800000 */
[----:B------:R-:W-:-:S05]  /*26c0*/  FFMA R61, R61, R88, R56 ;  /* 0x000000583d3d7223 */ /* 0x000fca0000000038 */
[----:B------:R0:W-:Y:S05]  /*26d0*/  @P1 STG.E desc[UR36][R14.64+0x24], R61 ;  /* 0x0000243d0e001986 */ /* 0x0001ea000c101924 */
[----:B------:R-:W-:Y:S05]  /*26e0*/  @!P0 BRA `(.L_x_39) ;  /* 0x0000000000048947 */ /* 0x000fea0003800000 */
[----:B------:R0:W5:Y:S02]  /*26f0*/  LDG.E.LTC128B R106, desc[UR36][R12.64+0x20] ;  /* 0x000020240c6a7981 */ /* 0x000164000c1e1920 */
.L_x_39:
[----:B------:R-:W-:Y:S05]  /*2700*/  BSYNC B1 ;  /* 0x0000000000017941 */ /* 0x000fea0003800000 */
.L_x_38:
[----:B0----5:R-:W-:Y:S01]  /*2710*/  FMUL R57, R106, R89 ;  /* 0x000000596a397220 */ /* 0x021fe20000400000 */
[----:B------:R-:W-:Y:S01]  /*2720*/  ISETP.GT.AND P1, PT, R3, 0x8, P3 ;  /* 0x000000080300780c */ /* 0x000fe20001f24270 */
[----:B------:R-:W-:Y:S02]  /*2730*/  BSSY B1, `(.L_x_40) ;  /* 0x0000005000017945 */ /* 0x000fe40003800000 */
[----:B------:R-:W-:-:S05]  /*2740*/  FFMA R57, R62, R88, R57 ;  /* 0x000000583e397223 */ /* 0x000fca0000000039 */
[----:B------:R0:W-:Y:S05]  /*2750*/  @P0 STG.E desc[UR36][R20.64+0x20], R57 ;  /* 0x0000203914000986 */ /* 0x0001ea000c101924 */
[----:B------:R-:W-:Y:S05]  /*2760*/  @!P1 BRA `(.L_x_41) ;  /* 0x0000000000049947 */ /* 0x000fea0003800000 */
[----:B------:R0:W5:Y:S02]  /*2770*/  LDG.E.LTC128B R106, desc[UR36][R12.64+0x24] ;  /* 0x000024240c6a7981 */ /* 0x000164000c1e1920 */
.L_x_41:
[----:B------:R-:W-:Y:S05]  /*2780*/  BSYNC B1 ;  /* 0x0000000000017941 */ /* 0x000fea0003800000 */
.L_x_40:
[----:B-----5:R-:W-:Y:S01]  /*2790*/  FMUL R10, R106, R89 ;  /* 0x000000596a0a7220 */ /* 0x020fe20000400000 */
[----:B------:R-:W-:Y:S01]  /*27a0*/  IADD3 R115, P0, R115, 0x80, RZ ;  /* 0x0000008073737810 */ /* 0x000fe20007f1e0ff */
[----:B------:R-:W-:Y:S01]  /*27b0*/  BSSY B1, `(.L_x_42) ;  /* 0x000000c000017945 */ /* 0x000fe20003800000 */
[----:B------:R-:W-:Y:S01]  /*27c0*/  ISETP.GT.AND P2, PT, R4, 0x10, PT ;  /* 0x000000100400780c */ /* 0x000fe20003f44270 */
[----:B------:R-:W-:Y:S02]  /*27d0*/  FFMA R63, R63, R88, R10 ;  /* 0x000000583f3f7223 */ /* 0x000fe4000000000a */
[----:B------:R-:W-:Y:S01]  /*27e0*/  IMAD.X R11, RZ, RZ, R11, P0 ;  /* 0x000000ffff0b7224 */ /* 0x000fe200000e060b */
[----:B------:R-:W-:Y:S01]  /*27f0*/  ISETP.GT.AND P0, PT, R3, RZ, P2 ;  /* 0x000000ff0300720c */ /* 0x000fe20001704270 */
[----:B0-----:R-:W-:Y:S01]  /*2800*/  IMAD.WIDE.U32 R56, R115, R100, R90 ;  /* 0x0000006473387225 */ /* 0x001fe200078e005a */
[----:B------:R0:W-:Y:S01]  /*2810*/  @P1 STG.E desc[UR36][R20.64+0x24], R63 ;  /* 0x0000243f14001986 */ /* 0x0001e2000c101924 */
[----:B------:R-:W-:-:S02]  /*2820*/  P2R R108, PR, RZ, 0x4 ;  /* 0x00000004ff6c7803 */ /* 0x000fc40000000000 */
[----:B------:R-:W-:-:S04]  /*2830*/  IMAD R10, R11, R100, RZ ;  /* 0x000000640b0a7224 */ /* 0x000fc800078e02ff */
[----:B------:R-:W-:-:S04]  /*2840*/  IMAD R101, R115, R101, R10 ;  /* 0x0000006573657224 */ /* 0x000fc800078e020a */
[----:B------:R-:W-:Y:S05]  /*2850*/  @!P0 BRA `(.L_x_43) ;  /* 0x0000000000048947 */ /* 0x000fea0003800000 */
[----:B------:R0:W5:Y:S02]  /*2860*/  LDG.E.LTC128B R106, desc[UR36][R8.64+0x40] ;  /* 0x00004024086a7981 */ /* 0x000164000c1e1920 */
.L_x_43:
[----:B------:R-:W-:Y:S05]  /*2870*/  BSYNC B1 ;  /* 0x0000000000017941 */ /* 0x000fea0003800000 */
.L_x_42:
[----:B-----5:R-:W-:Y:S01]  /*2880*/  FMUL R11, R106, R89 ;  /* 0x000000596a0b7220 */ /* 0x020fe20000400000 */
[----:B------:R-:W-:Y:S01]  /*2890*/  IMAD.IADD R57, R101, 0x1, R57 ;  /* 0x0000000165397824 */ /* 0x000fe200078e0239 */
[----:B------:R-:W-:Y:S01]  /*28a0*/  ISETP.GT.AND P1, PT, R4, 0x11, PT ;  /* 0x000000110400780c */ /* 0x000fe20003f24270 */
[----:B0-----:R-:W-:-:S04]  /*28b0*/  IMAD.WIDE.U32 R62, R115, R100, R102 ;  /* 0x00000064733e7225 */ /* 0x001fc800078e0066 */
[----:B------:R-:W-:Y:S01]  /*28c0*/  FFMA R61, R64, R88, R11 ;  /* 0x00000058403d7223 */ /* 0x000fe2000000000b */
[----:B------:R-:W-:Y:S01]  /*28d0*/  BSSY B1, `(.L_x_44) ;  /* 0x0000019000017945 */ /* 0x000fe20003800000 */
[----:B------:R-:W-:-:S03]  /*28e0*/  IMAD.WIDE.U32 R10, R115, R100, R96 ;  /* 0x00000064730a7225 */ /* 0x000fc600078e0060 */
[----:B------:R0:W-:Y:S01]  /*28f0*/  @P0 STG.E desc[UR36][R14.64+0x40], R61 ;  /* 0x0000403d0e000986 */ /* 0x0001e2000c101924 */
[----:B------:R-:W-:Y:S01]  /*2900*/  IMAD.IADD R11, R11, 0x1, R101 ;  /* 0x000000010b0b7824 */ /* 0x000fe200078e0265 */
[----:B------:R-:W-:Y:S01]  /*2910*/  LEA R58, P0, R10, R92, 0x2 ;  /* 0x0000005c0a3a7211 */ /* 0x000fe200078010ff */
[----:B------:R-:W-:-:S03]  /*2920*/  IMAD.WIDE.U32 R56, R23, R94, R56 ;  /* 0x0000005e17387225 */ /* 0x000fc600078e0038 */
[----:B---3--:R-:W-:Y:S01]  /*2930*/  LEA.HI.X R59, R10, R93, R11, 0x2, P0 ;  /* 0x0000005d0a3b7211 */ /* 0x008fe200000f140b */
[----:B------:R-:W-:Y:S01]  /*2940*/  IMAD.IADD R101, R101, 0x1, R63 ;  /* 0x0000000165657824 */ /* 0x000fe200078e023f */
[----:B------:R-:W-:Y:S02]  /*2950*/  IADD3 R11, R111, R57, RZ ;  /* 0x000000396f0b7210 */ /* 0x000fe40007ffe0ff */
[----:B------:R-:W-:-:S04]  /*2960*/  LEA R10, P0, R56, R92, 0x2 ;  /* 0x0000005c380a7211 */ /* 0x000fc800078010ff */
[----:B------:R-:W-:Y:S02]  /*2970*/  LEA.HI.X R11, R56, R93, R11, 0x2, P0 ;  /* 0x0000005d380b7211 */ /* 0x000fe400000f140b */
[----:B------:R-:W-:-:S05]  /*2980*/  IADD3 R98, P0, R98, R62, RZ ;  /* 0x0000003e62627210 */ /* 0x000fca0007f1e0ff */
[----:B------:R-:W-:Y:S01]  /*2990*/  IMAD.X R96, R101, 0x1, R97, P0 ;  /* 0x0000000165607824 */ /* 0x000fe200000e0661 */
[----:B------:R-:W-:-:S05]  /*29a0*/  IADD3 R62, P0, R90, R62, RZ ;  /* 0x0000003e5a3e7210 */ /* 0x000fca0007f1e0ff */
[----:B------:R-:W-:Y:S01]  /*29b0*/  IMAD.X R63, R91, 0x1, R101, P0 ;  /* 0x000000015b3f7824 */ /* 0x000fe200000e0665 */
[C---:B------:R-:W-:Y:S02]  /*29c0*/  LEA R60, P0, R98.reuse, R92, 0x2 ;  /* 0x0000005c623c7211 */ /* 0x040fe400078010ff */
[----:B------:R-:W-:Y:S01]  /*29d0*/  P2R R91, PR, RZ, 0x2 ;  /* 0x00000002ff5b7803 */ /* 0x000fe20000000000 */
[----:B------:R-:W-:Y:S01]  /*29e0*/  IMAD.WIDE.U32 R62, R23, R94, R62 ;  /* 0x0000005e173e7225 */ /* 0x000fe200078e003e */
[----:B0-----:R-:W-:-:S03]  /*29f0*/  LEA.HI.X R61, R98, R93, R96, 0x2, P0 ;  /* 0x0000005d623d7211 */ /* 0x001fc600000f1460 */
[----:B------:R-:W-:Y:S01]  /*2a00*/  IMAD.IADD R23, R111, 0x1, R63 ;  /* 0x000000016f177824 */ /* 0x000fe200078e023f */
[----:B------:R-:W-:-:S04]  /*2a10*/  LEA R56, P0, R62, R92, 0x2 ;  /* 0x0000005c3e387211 */ /* 0x000fc800078010ff */
[----:B------:R-:W-:Y:S02]  /*2a20*/  LEA.HI.X R57, R62, R93, R23, 0x2, P0 ;  /* 0x0000005d3e397211 */ /* 0x000fe400000f1417 */
[----:B------:R-:W-:-:S13]  /*2a30*/  ISETP.GT.AND P0, PT, R3, RZ, P1 ;  /* 0x000000ff0300720c */ /* 0x000fda0000f04270 */
[----:B------:R-:W-:Y:S05]  /*2a40*/  @!P0 BRA `(.L_x_45) ;  /* 0x0000000000048947 */ /* 0x000fea0003800000 */
[----:B------:R0:W5:Y:S02]  /*2a50*/  LDG.E.LTC128B R106, desc[UR36][R8.64+0x44] ;  /* 0x00004424086a7981 */ /* 0x000164000c1e1920 */
.L_x_45:
[----:B------:R-:W-:Y:S05]  /*2a60*/  BSYNC B1 ;  /* 0x0000000000017941 */ /* 0x000fea0003800000 */
.L_x_44:
[----:B-----5:R-:W-:Y:S01]  /*2a70*/  FMUL R62, R106, R89 ;  /* 0x000000596a3e7220 */ /* 0x020fe20000400000 */
[----:B------:R-:W-:Y:S03]  /*2a80*/  BSSY B1, `(.L_x_46) ;  /* 0x0000006000017945 */ /* 0x000fe60003800000 */
[----:B------:R-:W-:-:S05]  /*2a90*/  FFMA R65, R65, R88, R62 ;  /* 0x0000005841417223 */ /* 0x000fca000000003e */
[----:B------:R3:W-:Y:S01]  /*2aa0*/  @P0 STG.E desc[UR36][R14.64+0x44], R65 ;  /* 0x000044410e000986 */ /* 0x0007e2000c101924 */
[----:B------:R-:W-:-:S13]  /*2ab0*/  ISETP.GT.AND P0, PT, R3, 0x8, P2 ;  /* 0x000000080300780c */ /* 0x000fda0001704270 */
[----:B---3--:R-:W-:Y:S05]  /*2ac0*/  @!P0 BRA `(.L_x_47) ;  /* 0x0000000000048947 */ /* 0x008fea0003800000 */
[----:B------:R3:W5:Y:S02]  /*2ad0*/  LDG.E.LTC128B R106, desc[UR36][R12.64+0x40] ;  /* 0x000040240c6a7981 */ /* 0x000764000c1e1920 */
.L_x_47:
[----:B------:R-:W-:Y:S05]  /*2ae0*/  BSYNC B1 ;  /* 0x0000000000017941 */ /* 0x000fea0003800000 */
.L_x_46:
[----:B-----5:R-:W-:Y:S01]  /*2af0*/  FMUL R23, R106, R89 ;  /* 0x000000596a177220 */ /* 0x020fe20000400000 */
[----:B------:R-:W-:Y:S03]  /*2b00*/  BSSY B1, `(.L_x_48) ;  /* 0x0000006000017945 */ /* 0x000fe60003800000 */
[----:B------:R-:W-:-:S05]  /*2b10*/  FFMA R23, R66, R88, R23 ;  /* 0x0000005842177223 */ /* 0x000fca0000000017 */
[----:B------:R0:W-:Y:S01]  /*2b20*/  @P0 STG.E desc[UR36][R20.64+0x40], R23 ;  /* 0x0000401714000986 */ /* 0x0001e2000c101924 */
[----:B------:R-:W-:-:S13]  /*2b30*/  ISETP.GT.AND P0, PT, R3, 0x8, P1 ;  /* 0x000000080300780c */ /* 0x000fda0000f04270 */
[----:B0-----:R-:W-:Y:S05]  /*2b40*/  @!P0 BRA `(.L_x_49) ;  /* 0x0000000000048947 */ /* 0x001fea0003800000 */
[----:B------:R0:W5:Y:S02]  /*2b50*/  LDG.E.LTC128B R106, desc[UR36][R12.64+0x44] ;  /* 0x000044240c6a7981 */ /* 0x000164000c1e1920 */
.L_x_49:
[----:B------:R-:W-:Y:S05]  /*2b60*/  BSYNC B1 ;  /* 0x0000000000017941 */ /* 0x000fea0003800000 */
.L_x_48:
[----:B-----5:R-:W-:Y:S01]  /*2b70*/  FMUL R62, R106, R89 ;  /* 0x000000596a3e7220 */ /* 0x020fe20000400000 */
[----:B------:R-:W-:Y:S01]  /*2b80*/  ISETP.GT.AND P2, PT, R4, 0x18, PT ;  /* 0x000000180400780c */ /* 0x000fe20003f44270 */
[----:B------:R-:W-:Y:S02]  /*2b90*/  BSSY B1, `(.L_x_50) ;  /* 0x0000007000017945 */ /* 0x000fe40003800000 */
[----:B------:R-:W-:Y:S01]  /*2ba0*/  FFMA R67, R67, R88, R62 ;  /* 0x0000005843437223 */ /* 0x000fe2000000003e */
[----:B------:R-:W-:-:S04]  /*2bb0*/  P2R R90, PR, RZ, 0x4 ;  /* 0x00000004ff5a7803 */ /* 0x000fc80000000000 */
[----:B------:R0:W-:Y:S01]  /*2bc0*/  @P0 STG.E desc[UR36][R20.64+0x44], R67 ;  /* 0x0000444314000986 */ /* 0x0001e2000c101924 */
[----:B------:R-:W-:-:S13]  /*2bd0*/  ISETP.GT.AND P0, PT, R3, RZ, P2 ;  /* 0x000000ff0300720c */ /* 0x000fda0001704270 */
[----:B0-----:R-:W-:Y:S05]  /*2be0*/  @!P0 BRA `(.L_x_51) ;  /* 0x0000000000048947 */ /* 0x001fea0003800000 */
[----:B------:R0:W5:Y:S02]  /*2bf0*/  LDG.E.LTC128B R106, desc[UR36][R8.64+0x60] ;  /* 0x00006024086a7981 */ /* 0x000164000c1e1920 */
.L_x_51:
[----:B------:R-:W-:Y:S05]  /*2c00*/  BSYNC B1 ;  /* 0x0000000000017941 */ /* 0x000fea0003800000 */
.L_x_50:
        /* <DEDUP_REMOVED lines=9> */
.L_x_53:
[----:B------:R-:W-:Y:S05]  /*2ca0*/  BSYNC B1 ;  /* 0x0000000000017941 */ /* 0x000fea0003800000 */
.L_x_52:
[----:B-----5:R-:W-:Y:S01]  /*2cb0*/  FMUL R62, R106, R89 ;  /* 0x000000596a3e7220 */ /* 0x020fe20000400000 */
[----:B------:R-:W-:Y:S03]  /*2cc0*/  BSSY B1, `(.L_x_54) ;  /* 0x0000006000017945 */ /* 0x000fe60003800000 */
[----:B------:R-:W-:-:S05]  /*2cd0*/  FFMA R69, R69, R88, R62 ;  /* 0x0000005845457223 */ /* 0x000fca000000003e */
[----:B------:R0:W-:Y:S01]  /*2ce0*/  @P0 STG.E desc[UR36][R14.64+0x64], R69 ;  /* 0x000064450e000986 */ /* 0x0001e2000c101924 */
[----:B------:R-:W-:-:S13]  /*2cf0*/  ISETP.GT.AND P0, PT, R3, 0x8, P2 ;  /* 0x000000080300780c */ /* 0x000fda0001704270 */
[----:B0-----:R-:W-:Y:S05]  /*2d00*/  @!P0 BRA `(.L_x_55) ;  /* 0x0000000000048947 */ /* 0x001fea0003800000 */
[----:B------:R0:W5:Y:S02]  /*2d10*/  LDG.E.LTC128B R106, desc[UR36][R12.64+0x60] ;  /* 0x000060240c6a7981 */ /* 0x000164000c1e1920 */
.L_x_55:
[----:B------:R-:W-:Y:S05]  /*2d20*/  BSYNC B1 ;  /* 0x0000000000017941 */ /* 0x000fea0003800000 */
.L_x_54:
[----:B-----5:R-:W-:Y:S01]  /*2d30*/  FMUL R23, R106, R89 ;  /* 0x000000596a177220 */ /* 0x020fe20000400000 */
[----:B------:R-:W-:Y:S03]  /*2d40*/  BSSY B1, `(.L_x_56) ;  /* 0x0000006000017945 */ /* 0x000fe60003800000 */
[----:B------:R-:W-:-:S05]  /*2d50*/  FFMA R23, R70, R88, R23 ;  /* 0x0000005846177223 */ /* 0x000fca0000000017 */
[----:B------:R0:W-:Y:S01]  /*2d60*/  @P0 STG.E desc[UR36][R20.64+0x60], R23 ;  /* 0x0000601714000986 */ /* 0x0001e2000c101924 */
[----:B------:R-:W-:-:S13]  /*2d70*/  ISETP.GT.AND P0, PT, R3, 0x8, P1 ;  /* 0x000000080300780c */ /* 0x000fda0000f04270 */
[----:B0-----:R-:W-:Y:S05]  /*2d80*/  @!P0 BRA `(.L_x_57) ;  /* 0x0000000000048947 */ /* 0x001fea0003800000 */
[----:B------:R0:W5:Y:S02]  /*2d90*/  LDG.E.LTC128B R106, desc[UR36][R12.64+0x64] ;  /* 0x000064240c6a7981 */ /* 0x000164000c1e1920 */
.L_x_57:
[----:B------:R-:W-:Y:S05]  /*2da0*/  BSYNC B1 ;  /* 0x0000000000017941 */ /* 0x000fea0003800000 */
.L_x_56:
        /* <DEDUP_REMOVED lines=9> */
.L_x_59:
[----:B------:R-:W-:Y:S05]  /*2e40*/  BSYNC B1 ;  /* 0x0000000000017941 */ /* 0x000fea0003800000 */
.L_x_58:
        /* <DEDUP_REMOVED lines=9> */
.L_x_61:
[----:B------:R-:W-:Y:S05]  /*2ee0*/  BSYNC B1 ;  /* 0x0000000000017941 */ /* 0x000fea0003800000 */
.L_x_60:
[----:B-----5:R-:W-:Y:S01]  /*2ef0*/  FMUL R62, R106, R89 ;  /* 0x000000596a3e7220 */ /* 0x020fe20000400000 */
[----:B------:R-:W-:Y:S03]  /*2f00*/  BSSY B1, `(.L_x_62) ;  /* 0x0000006000017945 */ /* 0x000fe60003800000 */
[----:B------:R-:W-:-:S05]  /*2f10*/  FFMA R73, R73, R88, R62 ;  /* 0x0000005849497223 */ /* 0x000fca000000003e */
[----:B------:R0:W-:Y:S01]  /*2f20*/  @P0 STG.E desc[UR36][R14.64+0x84], R73 ;  /* 0x000084490e000986 */ /* 0x0001e2000c101924 */
[----:B------:R-:W-:-:S13]  /*2f30*/  ISETP.GT.AND P0, PT, R3, 0x8, P2 ;  /* 0x000000080300780c */ /* 0x000fda0001704270 */
[----:B0-----:R-:W-:Y:S05]  /*2f40*/  @!P0 BRA `(.L_x_63) ;  /* 0x0000000000048947 */ /* 0x001fea0003800000 */
[----:B------:R0:W5:Y:S02]  /*2f50*/  LDG.E.LTC128B R106, desc[UR36][R12.64+0x80] ;  /* 0x000080240c6a7981 */ /* 0x000164000c1e1920 */
.L_x_63:
[----:B------:R-:W-:Y:S05]  /*2f60*/  BSYNC B1 ;  /* 0x0000000000017941 */ /* 0x000fea0003800000 */
.L_x_62:
[----:B-----5:R-:W-:Y:S01]  /*2f70*/  FMUL R23, R106, R89 ;  /* 0x000000596a177220 */ /* 0x020fe20000400000 */
[----:B------:R-:W-:Y:S03]  /*2f80*/  BSSY B1, `(.L_x_64) ;  /* 0x0000006000017945 */ /* 0x000fe60003800000 */
[----:B------:R-:W-:-:S05]  /*2f90*/  FFMA R23, R74, R88, R23 ;  /* 0x000000584a177223 */ /* 0x000fca0000000017 */
[----:B------:R0:W-:Y:S01]  /*2fa0*/  @P0 STG.E desc[UR36][R20.64+0x80], R23 ;  /* 0x0000801714000986 */ /* 0x0001e2000c101924 */
[----:B------:R-:W-:-:S13]  /*2fb0*/  ISETP.GT.AND P0, PT, R3, 0x8, P1 ;  /* 0x000000080300780c */ /* 0x000fda0000f04270 */
[----:B0-----:R-:W-:Y:S05]  /*2fc0*/  @!P0 BRA `(.L_x_65) ;  /* 0x0000000000048947 */ /* 0x001fea0003800000 */
[----:B------:R0:W5:Y:S02]  /*2fd0*/  LDG.E.LTC128B R106, desc[UR36][R12.64+0x84] ;  /* 0x000084240c6a7981 */ /* 0x000164000c1e1920 */
.L_x_65:
[----:B------:R-:W-:Y:S05]  /*2fe0*/  BSYNC B1 ;  /* 0x0000000000017941 */ /* 0x000fea0003800000 */
.L_x_64:
        /* <DEDUP_REMOVED lines=9> */
.L_x_67:
[----:B------:R-:W-:Y:S05]  /*3080*/  BSYNC B1 ;  /* 0x0000000000017941 */ /* 0x000fea0003800000 */
.L_x_66:
[----:B-----5:R-:W-:Y:S01]  /*3090*/  FMUL R23, R106, R89 ;  /* 0x000000596a177220 */ /* 0x020fe20000400000 */
[----:B------:R-:W-:Y:S01]  /*30a0*/  ISETP.GT.AND P5, PT, R4, 0x29, PT ;  /* 0x000000290400780c */ /* 0x000fe20003fa4270 */
[----:B------:R-:W-:Y:S02]  /*30b0*/  BSSY B1, `(.L_x_68) ;  /* 0x0000007000017945 */ /* 0x000fe40003800000 */
[----:B------:R-:W-:-:S05]  /*30c0*/  FFMA R23, R76, R88, R23 ;  /* 0x000000584c177223 */ /* 0x000fca0000000017 */
[----:B------:R1:W-:Y:S01]  /*30d0*/  @P0 STG.E desc[UR36][R14.64+0xa0], R23 ;  /* 0x0000a0170e000986 */ /* 0x0003e2000c101924 */
[----:B------:R-:W-:Y:S02]  /*30e0*/  ISETP.GT.AND P0, PT, R3, RZ, P5 ;  /* 0x000000ff0300720c */ /* 0x000fe40002f04270 */
[----:B-1----:R-:W-:-:S11]  /*30f0*/  P2R R23, PR, RZ, 0x20 ;  /* 0x00000020ff177803 */ /* 0x002fd60000000000 */
[----:B------:R-:W-:Y:S05]  /*3100*/  @!P0 BRA `(.L_x_69) ;  /* 0x0000000000048947 */ /* 0x000fea0003800000 */
[----:B------:R1:W5:Y:S02]  /*3110*/  LDG.E.LTC128B R106, desc[UR36][R8.64+0xa4] ;  /* 0x0000a424086a7981 */ /* 0x000364000c1e1920 */
.L_x_69:
[----:B------:R-:W-:Y:S05]  /*3120*/  BSYNC B1 ;  /* 0x0000000000017941 */ /* 0x000fea0003800000 */
.L_x_68:
[----:B-----5:R-:W-:Y:S01]  /*3130*/  FMUL R62, R106, R89 ;  /* 0x000000596a3e7220 */ /* 0x020fe20000400000 */
[----:B------:R-:W-:Y:S03]  /*3140*/  BSSY B1, `(.L_x_70) ;  /* 0x0000006000017945 */ /* 0x000fe60003800000 */
[----:B------:R-:W-:-:S05]  /*3150*/  FFMA R77, R77, R88, R62 ;  /* 0x000000584d4d7223 */ /* 0x000fca000000003e */
[----:B------:R0:W-:Y:S01]  /*3160*/  @P0 STG.E desc[UR36][R14.64+0xa4], R77 ;  /* 0x0000a44d0e000986 */ /* 0x0001e2000c101924 */
[----:B------:R-:W-:-:S13]  /*3170*/  ISETP.GT.AND P0, PT, R3, 0x8, P1 ;  /* 0x000000080300780c */ /* 0x000fda0000f04270 */
[----:B0-----:R-:W-:Y:S05]  /*3180*/  @!P0 BRA `(.L_x_71) ;  /* 0x0000000000048947 */ /* 0x001fea0003800000 */
[----:B------:R0:W5:Y:S02]  /*3190*/  LDG.E.LTC128B R106, desc[UR36][R12.64+0xa0] ;  /* 0x0000a0240c6a7981 */ /* 0x000164000c1e1920 */
.L_x_71:
[----:B------:R-:W-:Y:S05]  /*31a0*/  BSYNC B1 ;  /* 0x0000000000017941 */ /* 0x000fea0003800000 */
.L_x_70:
[----:B-----5:R-:W-:Y:S01]  /*31b0*/  FMUL R23, R106, R89 ;  /* 0x000000596a177220 */ /* 0x020fe20000400000 */
[----:B------:R-:W-:Y:S03]  /*31c0*/  BSSY B1, `(.L_x_72) ;  /* 0x0000006000017945 */ /* 0x000fe60003800000 */
[----:B------:R-:W-:-:S05]  /*31d0*/  FFMA R23, R78, R88, R23 ;  /* 0x000000584e177223 */ /* 0x000fca0000000017 */
[----:B------:R0:W-:Y:S01]  /*31e0*/  @P0 STG.E desc[UR36][R20.64+0xa0], R23 ;  /* 0x0000a01714000986 */ /* 0x0001e2000c101924 */
[----:B------:R-:W-:-:S13]  /*31f0*/  ISETP.GT.AND P0, PT, R3, 0x8, P5 ;  /* 0x000000080300780c */ /* 0x000fda0002f04270 */
[----:B0-----:R-:W-:Y:S05]  /*3200*/  @!P0 BRA `(.L_x_73) ;  /* 0x0000000000048947 */ /* 0x001fea0003800000 */
[----:B------:R0:W5:Y:S02]  /*3210*/  LDG.E.LTC128B R106, desc[UR36][R12.64+0xa4] ;  /* 0x0000a4240c6a7981 */ /* 0x000164000c1e1920 */
.L_x_73:
[----:B------:R-:W-:Y:S05]  /*3220*/  BSYNC B1 ;  /* 0x0000000000017941 */ /* 0x000fea0003800000 */
.L_x_72:
[----:B-----5:R-:W-:Y:S01]  /*3230*/  FMUL R62, R106, R89 ;  /* 0x000000596a3e7220 */ /* 0x020fe20000400000 */
[----:B------:R-:W-:Y:S01]  /*3240*/  ISETP.GT.AND P3, PT, R4, 0x30, PT ;  /* 0x000000300400780c */ /* 0x000fe20003f64270 */
[----:B------:R-:W-:Y:S02]  /*3250*/  BSSY B1, `(.L_x_74) ;  /* 0x0000006000017945 */ /* 0x000fe40003800000 */
[----:B------:R-:W-:-:S05]  /*3260*/  FFMA R79, R79, R88, R62 ;  /* 0x000000584f4f7223 */ /* 0x000fca000000003e */
[----:B------:R0:W-:Y:S01]  /*3270*/  @P0 STG.E desc[UR36][R20.64+0xa4], R79 ;  /* 0x0000a44f14000986 */ /* 0x0001e2000c101924 */
[----:B------:R-:W-:-:S13]  /*3280*/  ISETP.GT.AND P0, PT, R3, RZ, P3 ;  /* 0x000000ff0300720c */ /* 0x000fda0001f04270 */
[----:B0-----:R-:W-:Y:S05]  /*3290*/  @!P0 BRA `(.L_x_75) ;  /* 0x0000000000048947 */ /* 0x001fea0003800000 */
[----:B------:R0:W5:Y:S02]  /*32a0*/  LDG.E.LTC128B R106, desc[UR36][R8.64+0xc0] ;  /* 0x0000c024086a7981 */ /* 0x000164000c1e1920 */
.L_x_75:
[----:B------:R-:W-:Y:S05]  /*32b0*/  BSYNC B1 ;  /* 0x0000000000017941 */ /* 0x000fea0003800000 */
.L_x_74:
        /* <DEDUP_REMOVED lines=8> */
.L_x_77:
[----:B------:R-:W-:Y:S05]  /*3340*/  BSYNC B1 ;  /* 0x0000000000017941 */ /* 0x000fea0003800000 */
.L_x_76:
[----:B-----5:R-:W-:Y:S01]  /*3350*/  FMUL R62, R106, R89 ;  /* 0x000000596a3e7220 */ /* 0x020fe20000400000 */
[----:B------:R-:W-:Y:S03]  /*3360*/  BSSY B1, `(.L_x_78) ;  /* 0x0000006000017945 */ /* 0x000fe60003800000 */
[----:B------:R-:W-:-:S05]  /*3370*/  FFMA R81, R81, R88, R62 ;  /* 0x0000005851517223 */ /* 0x000fca000000003e */
[----:B------:R0:W-:Y:S01]  /*3380*/  @P0 STG.E desc[UR36][R14.64+0xc4], R81 ;  /* 0x0000c4510e000986 */ /* 0x0001e2000c101924 */
[----:B------:R-:W-:-:S13]  /*3390*/  ISETP.GT.AND P0, PT, R3, 0x8, P3 ;  /* 0x000000080300780c */ /* 0x000fda0001f04270 */
[----:B0-----:R-:W-:Y:S05]  /*33a0*/  @!P0 BRA `(.L_x_79) ;  /* 0x0000000000048947 */ /* 0x001fea0003800000 */
[----:B------:R0:W5:Y:S02]  /*33b0*/  LDG.E.LTC128B R106, desc[UR36][R12.64+0xc0] ;  /* 0x0000c0240c6a7981 */ /* 0x000164000c1e1920 */
.L_x_79:
[----:B------:R-:W-:Y:S05]  /*33c0*/  BSYNC B1 ;  /* 0x0000000000017941 */ /* 0x000fea0003800000 */
.L_x_78:
[----:B-----5:R-:W-:Y:S01]  /*33d0*/  FMUL R23, R106, R89 ;  /* 0x000000596a177220 */ /* 0x020fe20000400000 */
[----:B------:R-:W-:Y:S03]  /*33e0*/  BSSY B1, `(.L_x_80) ;  /* 0x0000006000017945 */ /* 0x000fe60003800000 */
[----:B------:R-:W-:-:S05]  /*33f0*/  FFMA R23, R82, R88, R23 ;  /* 0x0000005852177223 */ /* 0x000fca0000000017 */
[----:B------:R0:W-:Y:S01]  /*3400*/  @P0 STG.E desc[UR36][R20.64+0xc0], R23 ;  /* 0x0000c01714000986 */ /* 0x0001e2000c101924 */
[----:B------:R-:W-:-:S13]  /*3410*/  ISETP.GT.AND P0, PT, R3, 0x8, P2 ;  /* 0x000000080300780c */ /* 0x000fda0001704270 */
[----:B0-----:R-:W-:Y:S05]  /*3420*/  @!P0 BRA `(.L_x_81) ;  /* 0x0000000000048947 */ /* 0x001fea0003800000 */
[----:B------:R0:W5:Y:S02]  /*3430*/  LDG.E.LTC128B R106, desc[UR36][R12.64+0xc4] ;  /* 0x0000c4240c6a7981 */ /* 0x000164000c1e1920 */
.L_x_81:
[----:B------:R-:W-:Y:S05]  /*3440*/  BSYNC B1 ;  /* 0x0000000000017941 */ /* 0x000fea0003800000 */
.L_x_80:
        /* <DEDUP_REMOVED lines=8> */
.L_x_83:
[----:B------:R-:W-:Y:S05]  /*34d0*/  BSYNC B1 ;  /* 0x0000000000017941 */ /* 0x000fea0003800000 */
.L_x_82:
[----:B-----5:R-:W-:Y:S01]  /*34e0*/  FMUL R23, R106, R89 ;  /* 0x000000596a177220 */ /* 0x020fe20000400000 */
[----:B------:R-:W-:Y:S03]  /*34f0*/  BSSY B1, `(.L_x_84) ;  /* 0x000000d000017945 */ /* 0x000fe60003800000 */
[----:B------:R-:W-:-:S05]  /*3500*/  FFMA R23, R84, R88, R23 ;  /* 0x0000005854177223 */ /* 0x000fca0000000017 */
[----:B------:R0:W-:Y:S01]  /*3510*/  @P0 STG.E desc[UR36][R14.64+0xe0], R23 ;  /* 0x0000e0170e000986 */ /* 0x0001e2000c101924 */
[----:B------:R-:W-:-:S05]  /*3520*/  IADD3 R64, P0, R5, R20, RZ ;  /* 0x0000001405407210 */ /* 0x000fca0007f1e0ff */
[----:B------:R-:W-:Y:S01]  /*3530*/  IMAD.X R65, R95, 0x1, R21, P0 ;  /* 0x000000015f417824 */ /* 0x000fe200000e0615 */
[----:B------:R-:W-:-:S05]  /*3540*/  IADD3 R66, P0, R5, R20, RZ ;  /* 0x0000001405427210 */ /* 0x000fca0007f1e0ff */
[----:B------:R-:W-:Y:S01]  /*3550*/  IMAD.X R67, R95, 0x1, R21, P0 ;  /* 0x000000015f437824 */ /* 0x000fe200000e0615 */
[----:B------:R-:W-:-:S05]  /*3560*/  IADD3 R62, P0, R5, R14, RZ ;  /* 0x0000000e053e7210 */ /* 0x000fca0007f1e0ff */
[----:B------:R-:W-:Y:S01]  /*3570*/  IMAD.X R63, R95, 0x1, R15, P0 ;  /* 0x000000015f3f7824 */ /* 0x000fe200000e060f */
[----:B------:R-:W-:-:S04]  /*3580*/  ISETP.GT.AND P0, PT, R4, 0x39, PT ;  /* 0x000000390400780c */ /* 0x000fc80003f04270 */
[----:B------:R-:W-:-:S13]  /*3590*/  ISETP.GT.AND P4, PT, R3, RZ, P0 ;  /* 0x000000ff0300720c */ /* 0x000fda0000784270 */
[----:B0-----:R-:W-:Y:S05]  /*35a0*/  @!P4 BRA `(.L_x_85) ;  /* 0x000000000004c947 */ /* 0x001fea0003800000 */
[----:B------:R0:W5:Y:S02]  /*35b0*/  LDG.E.LTC128B R106, desc[UR36][R8.64+0xe4] ;  /* 0x0000e424086a7981 */ /* 0x000164000c1e1920 */
.L_x_85:
[----:B------:R-:W-:Y:S05]  /*35c0*/  BSYNC B1 ;  /* 0x0000000000017941 */ /* 0x000fea0003800000 */
.L_x_84:
[----:B-----5:R-:W-:Y:S01]  /*35d0*/  FMUL R4, R106, R89 ;  /* 0x000000596a047220 */ /* 0x020fe20000400000 */
[----:B------:R-:W-:Y:S03]  /*35e0*/  BSSY B1, `(.L_x_86) ;  /* 0x0000006000017945 */ /* 0x000fe60003800000 */
[----:B------:R-:W-:-:S05]  /*35f0*/  FFMA R85, R85, R88, R4 ;  /* 0x0000005855557223 */ /* 0x000fca0000000004 */
[----:B------:R0:W-:Y:S01]  /*3600*/  @P4 STG.E desc[UR36][R14.64+0xe4], R85 ;  /* 0x0000e4550e004986 */ /* 0x0001e2000c101924 */
[----:B------:R-:W-:-:S13]  /*3610*/  ISETP.GT.AND P4, PT, R3, 0x8, P1 ;  /* 0x000000080300780c */ /* 0x000fda0000f84270 */
[----:B0-----:R-:W-:Y:S05]  /*3620*/  @!P4 BRA `(.L_x_87) ;  /* 0x000000000004c947 */ /* 0x001fea0003800000 */
[----:B------:R0:W5:Y:S02]  /*3630*/  LDG.E.LTC128B R106, desc[UR36][R12.64+0xe0] ;  /* 0x0000e0240c6a7981 */ /* 0x000164000c1e1920 */
.L_x_87:
[----:B------:R-:W-:Y:S05]  /*3640*/  BSYNC B1 ;  /* 0x0000000000017941 */ /* 0x000fea0003800000 */
.L_x_86:
[----:B-----5:R-:W-:Y:S01]  /*3650*/  FMUL R5, R106, R89 ;  /* 0x000000596a057220 */ /* 0x020fe20000400000 */
[----:B------:R-:W-:Y:S03]  /*3660*/  BSSY B1, `(.L_x_88) ;  /* 0x0000006000017945 */ /* 0x000fe60003800000 */
[----:B------:R-:W-:-:S05]  /*3670*/  FFMA R5, R86, R88, R5 ;  /* 0x0000005856057223 */ /* 0x000fca0000000005 */
[----:B------:R0:W-:Y:S01]  /*3680*/  @P4 STG.E desc[UR36][R20.64+0xe0], R5 ;  /* 0x0000e00514004986 */ /* 0x0001e2000c101924 */
[----:B------:R-:W-:-:S13]  /*3690*/  ISETP.GT.AND P4, PT, R3, 0x8, P0 ;  /* 0x000000080300780c */ /* 0x000fda0000784270 */
[----:B0-----:R-:W-:Y:S05]  /*36a0*/  @!P4 BRA `(.L_x_89) ;  /* 0x000000000004c947 */ /* 0x001fea0003800000 */
[----:B------:R0:W5:Y:S02]  /*36b0*/  LDG.E.LTC128B R106, desc[UR36][R12.64+0xe4] ;  /* 0x0000e4240c6a7981 */ /* 0x000164000c1e1920 */
.L_x_89:
[----:B------:R-:W-:Y:S05]  /*36c0*/  BSYNC B1 ;  /* 0x0000000000017941 */ /* 0x000fea0003800000 */
.L_x_88:
[----:B-----5:R-:W-:-:S04]  /*36d0*/  FMUL R4, R106, R89 ;  /* 0x000000596a047220 */ /* 0x020fc80000400000 */
[----:B------:R-:W-:-:S05]  /*36e0*/  FFMA R87, R87, R88, R4 ;  /* 0x0000005857577223 */ /* 0x000fca0000000004 */
[----:B------:R0:W-:Y:S01]  /*36f0*/  @P4 STG.E desc[UR36][R20.64+0xe4], R87 ;  /* 0x0000e45714004986 */ /* 0x0001e2000c101924 */
[----:B------:R-:W-:-:S13]  /*3700*/  ISETP.GT.AND P4, PT, R3, 0x80, P6 ;  /* 0x000000800300780c */ /* 0x000fda0003784270 */
[----:B------:R-:W2:Y:S01]  /*3710*/  @P4 LDG.E.LTC128B R106, desc[UR36][R58.64] ;  /* 0x000000243a6a4981 */ /* 0x000ea2000c1e1920 */
[----:B------:R-:W-:Y:S01]  /*3720*/  BSSY B1, `(.L_x_90) ;  /* 0x0000008000017945 */ /* 0x000fe20003800000 */
[----:B--2---:R-:W-:-:S04]  /*3730*/  FMUL R5, R106, R89 ;  /* 0x000000596a057220 */ /* 0x004fc80000400000 */
[----:B------:R-:W-:-:S05]  /*3740*/  FFMA R5, R24, R88, R5 ;  /* 0x0000005818057223 */ /* 0x000fca0000000005 */
[----:B------:R0:W-:Y:S01]  /*3750*/  @P4 STG.E desc[UR36][R62.64], R5 ;  /* 0x000000053e004986 */ /* 0x0001e2000c101924 */
[----:B------:R-:W-:-:S04]  /*3760*/  ISETP.NE.AND P4, PT, R105, RZ, PT ;  /* 0x000000ff6900720c */ /* 0x000fc80003f85270 */
[----:B------:R-:W-:-:S13]  /*3770*/  ISETP.GT.AND P4, PT, R3, 0x80, P4 ;  /* 0x000000800300780c */ /* 0x000fda0002784270 */
[----:B0-----:R-:W-:Y:S05]  /*3780*/  @!P4 BRA `(.L_x_91) ;  /* 0x000000000004c947 */ /* 0x001fea0003800000 */
[----:B------:R0:W5:Y:S02]  /*3790*/  LDG.E.LTC128B R106, desc[UR36][R10.64+0x4] ;  /* 0x000004240a6a7981 */ /* 0x000164000c1e1920 */
.L_x_91:
[----:B------:R-:W-:Y:S05]  /*37a0*/  BSYNC B1 ;  /* 0x0000000000017941 */ /* 0x000fea0003800000 */
.L_x_90:
[----:B-----5:R-:W-:Y:S01]  /*37b0*/  FMUL R4, R106, R89 ;  /* 0x000000596a047220 */ /* 0x020fe20000400000 */
[----:B------:R-:W-:Y:S01]  /*37c0*/  @P4 MOV R5, R63 ;  /* 0x0000003f00054202 */ /* 0x000fe20000000f00 */
[----:B------:R-:W-:Y:S01]  /*37d0*/  BSSY B1, `(.L_x_92) ;  /* 0x0000007000017945 */ /* 0x000fe20003800000 */
[----:B------:R-:W-:Y:S01]  /*37e0*/  ISETP.GT.AND P6, PT, R3, 0x88, P6 ;  /* 0x000000880300780c */ /* 0x000fe200037c4270 */
[----:B------:R-:W-:Y:S01]  /*37f0*/  FFMA R25, R25, R88, R4 ;  /* 0x0000005819197223 */ /* 0x000fe20000000004 */
[----:B------:R-:W-:-:S05]  /*3800*/  @P4 IMAD.MOV.U32 R4, RZ, RZ, R62 ;  /* 0x000000ffff044224 */ /* 0x000fca00078e003e */
[----:B------:R2:W-:Y:S06]  /*3810*/  @P4 STG.E desc[UR36][R4.64+0x4], R25 ;  /* 0x0000041904004986 */ /* 0x0005ec000c101924 */
[----:B------:R-:W-:Y:S05]  /*3820*/  @!P6 BRA `(.L_x_93) ;  /* 0x000000000004e947 */ /* 0x000fea0003800000 */
[----:B------:R0:W5:Y:S02]  /*3830*/  LDG.E.LTC128B R106, desc[UR36][R60.64] ;  /* 0x000000243c6a7981 */ /* 0x000164000c1e1920 */
.L_x_93:
[----:B------:R-:W-:Y:S05]  /*3840*/  BSYNC B1 ;  /* 0x0000000000017941 */ /* 0x000fea0003800000 */
.L_x_92:
[----:B--2--5:R-:W-:Y:S01]  /*3850*/  FMUL R5, R106, R89 ;  /* 0x000000596a057220 */ /* 0x024fe20000400000 */
[----:B------:R-:W-:Y:S01]  /*3860*/  ISETP.NE.AND P4, PT, R105, RZ, PT ;  /* 0x000000ff6900720c */ /* 0x000fe20003f85270 */
[----:B------:R-:W-:Y:S02]  /*3870*/  BSSY B1, `(.L_x_94) ;  /* 0x0000006000017945 */ /* 0x000fe40003800000 */
[----:B------:R-:W-:Y:S01]  /*3880*/  FFMA R5, R26, R88, R5 ;  /* 0x000000581a057223 */ /* 0x000fe20000000005 */
[----:B------:R-:W-:-:S04]  /*3890*/  ISETP.GT.AND P4, PT, R3, 0x88, P4 ;  /* 0x000000880300780c */ /* 0x000fc80002784270 */
[----:B------:R2:W-:Y:S09]  /*38a0*/  @P6 STG.E desc[UR36][R64.64], R5 ;  /* 0x0000000540006986 */ /* 0x0005f2000c101924 */
[----:B------:R-:W-:Y:S05]  /*38b0*/  @!P4 BRA `(.L_x_95) ;  /* 0x000000000004c947 */ /* 0x000fea0003800000 */
[----:B------:R0:W5:Y:S02]  /*38c0*/  LDG.E.LTC128B R106, desc[UR36][R56.64+0x4] ;  /* 0x00000424386a7981 */ /* 0x000164000c1e1920 */
.L_x_95:
[----:B------:R-:W-:Y:S05]  /*38d0*/  BSYNC B1 ;  /* 0x0000000000017941 */ /* 0x000fea0003800000 */
.L_x_94:
[----:B-----5:R-:W-:Y:S01]  /*38e0*/  FMUL R4, R106, R89 ;  /* 0x000000596a047220 */ /* 0x020fe20000400000 */
[----:B------:R-:W-:Y:S01]  /*38f0*/  ISETP.NE.AND P6, PT, R107, RZ, PT ;  /* 0x000000ff6b00720c */ /* 0x000fe20003fc5270 */
[----:B------:R-:W-:Y:S02]  /*3900*/  BSSY B1, `(.L_x_96) ;  /* 0x0000006000017945 */ /* 0x000fe40003800000 */
[----:B------:R-:W-:-:S05]  /*3910*/  FFMA R27, R27, R88, R4 ;  /* 0x000000581b1b7223 */ /* 0x000fca0000000004 */
[----:B------:R0:W-:Y:S01]  /*3920*/  @P4 STG.E desc[UR36][R66.64+0x4], R27 ;  /* 0x0000041b42004986 */ /* 0x0001e2000c101924 */
[----:B------:R-:W-:-:S13]  /*3930*/  ISETP.GT.AND P4, PT, R3, 0x80, P6 ;  /* 0x000000800300780c */ /* 0x000fda0003784270 */
[----:B0-----:R-:W-:Y:S05]  /*3940*/  @!P4 BRA `(.L_x_97) ;  /* 0x000000000004c947 */ /* 0x001fea0003800000 */
[----:B------:R0:W5:Y:S02]  /*3950*/  LDG.E.LTC128B R106, desc[UR36][R10.64+0x20] ;  /* 0x000020240a6a7981 */ /* 0x000164000c1e1920 */
.L_x_97:
[----:B------:R-:W-:Y:S05]  /*3960*/  BSYNC B1 ;  /* 0x0000000000017941 */ /* 0x000fea0003800000 */
.L_x_96:
[----:B--2--5:R-:W-:Y:S01]  /*3970*/  FMUL R5, R106, R89 ;  /* 0x000000596a057220 */ /* 0x024fe20000400000 */
[----:B------:R-:W-:Y:S01]  /*3980*/  @P4 IMAD.MOV.U32 R4, RZ, RZ, R62 ;  /* 0x000000ffff044224 */ /* 0x000fe200078e003e */
[----:B------:R-:W-:Y:S01]  /*3990*/  ISETP.NE.AND P6, PT, R109, RZ, PT ;  /* 0x000000ff6d00720c */ /* 0x000fe20003fc5270 */
[----:B------:R-:W-:Y:S01]  /*39a0*/  BSSY B1, `(.L_x_98) ;  /* 0x0000007000017945 */ /* 0x000fe20003800000 */
[----:B-1--4-:R-:W-:Y:S01]  /*39b0*/  FFMA R9, R28, R88, R5 ;  /* 0x000000581c097223 */ /* 0x012fe20000000005 */
[----:B------:R-:W-:-:S05]  /*39c0*/  @P4 IMAD.MOV.U32 R5, RZ, RZ, R63 ;  /* 0x000000ffff054224 */ /* 0x000fca00078e003f */
[----:B------:R1:W-:Y:S01]  /*39d0*/  @P4 STG.E desc[UR36][R4.64+0x20], R9 ;  /* 0x0000200904004986 */ /* 0x0003e2000c101924 */
[----:B------:R-:W-:-:S13]  /*39e0*/  ISETP.GT.AND P4, PT, R3, 0x80, P6 ;  /* 0x000000800300780c */ /* 0x000fda0003784270 */
[----:B-1----:R-:W-:Y:S05]  /*39f0*/  @!P4 BRA `(.L_x_99) ;  /* 0x000000000004c947 */ /* 0x002fea0003800000 */
[----:B------:R1:W5:Y:S02]  /*3a00*/  LDG.E.LTC128B R106, desc[UR36][R10.64+0x24] ;  /* 0x000024240a6a7981 */ /* 0x000364000c1e1920 */
.L_x_99:
[----:B------:R-:W-:Y:S05]  /*3a10*/  BSYNC B1 ;  /* 0x0000000000017941 */ /* 0x000fea0003800000 */
.L_x_98:
[----:B-----5:R-:W-:Y:S01]  /*3a20*/  FMUL R4, R106, R89 ;  /* 0x000000596a047220 */ /* 0x020fe20000400000 */
[----:B------:R-:W-:Y:S01]  /*3a30*/  @P4 IMAD.MOV.U32 R5, RZ, RZ, R63 ;  /* 0x000000ffff054224 */ /* 0x000fe200078e003f */
[----:B------:R-:W-:Y:S02]  /*3a40*/  BSSY B1, `(.L_x_100) ;  /* 0x0000008000017945 */ /* 0x000fe40003800000 */
[----:B------:R-:W-:Y:S01]  /*3a50*/  FFMA R29, R29, R88, R4 ;  /* 0x000000581d1d7223 */ /* 0x000fe20000000004 */
[----:B------:R-:W-:-:S05]  /*3a60*/  @P4 IMAD.MOV.U32 R4, RZ, RZ, R62 ;  /* 0x000000ffff044224 */ /* 0x000fca00078e003e */
[----:B------:R2:W-:Y:S01]  /*3a70*/  @P4 STG.E desc[UR36][R4.64+0x24], R29 ;  /* 0x0000241d04004986 */ /* 0x0005e2000c101924 */
[----:B------:R-:W-:-:S04]  /*3a80*/  ISETP.NE.AND P4, PT, R107, RZ, PT ;  /* 0x000000ff6b00720c */ /* 0x000fc80003f85270 */
[----:B------:R-:W-:-:S13]  /*3a90*/  ISETP.GT.AND P4, PT, R3, 0x88, P4 ;  /* 0x000000880300780c */ /* 0x000fda0002784270 */
[----:B--2---:R-:W-:Y:S05]  /*3aa0*/  @!P4 BRA `(.L_x_101) ;  /* 0x000000000004c947 */ /* 0x004fea0003800000 */
[----:B------:R2:W5:Y:S02]  /*3ab0*/  LDG.E.LTC128B R106, desc[UR36][R56.64+0x20] ;  /* 0x00002024386a7981 */ /* 0x000564000c1e1920 */
.L_x_101:
[----:B------:R-:W-:Y:S05]  /*3ac0*/  BSYNC B1 ;  /* 0x0000000000017941 */ /* 0x000fea0003800000 */
.L_x_100:
[----:B-----5:R-:W-:Y:S01]  /*3ad0*/  FMUL R5, R106, R89 ;  /* 0x000000596a057220 */ /* 0x020fe20000400000 */
[----:B------:R-:W-:Y:S03]  /*3ae0*/  BSSY B1, `(.L_x_102) ;  /* 0x0000006000017945 */ /* 0x000fe60003800000 */
[----:B------:R-:W-:-:S05]  /*3af0*/  FFMA R5, R30, R88, R5 ;  /* 0x000000581e057223 */ /* 0x000fca0000000005 */
[----:B------:R4:W-:Y:S01]  /*3b00*/  @P4 STG.E desc[UR36][R6.64+0x20], R5 ;  /* 0x0000200506004986 */ /* 0x0009e2000c101924 */
[----:B------:R-:W-:-:S13]  /*3b10*/  ISETP.GT.AND P4, PT, R3, 0x88, P6 ;  /* 0x000000880300780c */ /* 0x000fda0003784270 */
[----:B----4-:R-:W-:Y:S05]  /*3b20*/  @!P4 BRA `(.L_x_103) ;  /* 0x000000000004c947 */ /* 0x010fea0003800000 */
[----:B------:R4:W5:Y:S02]  /*3b30*/  LDG.E.LTC128B R106, desc[UR36][R56.64+0x24] ;  /* 0x00002424386a7981 */ /* 0x000964000c1e1920 */
.L_x_103:
[----:B------:R-:W-:Y:S05]  /*3b40*/  BSYNC B1 ;  /* 0x0000000000017941 */ /* 0x000fea0003800000 */
.L_x_102:
[----:B-----5:R-:W-:Y:S01]  /*3b50*/  FMUL R4, R106, R89 ;  /* 0x000000596a047220 */ /* 0x020fe20000400000 */
[----:B------:R-:W-:Y:S01]  /*3b60*/  @P4 IMAD.MOV.U32 R5, RZ, RZ, R7 ;  /* 0x000000ffff054224 */ /* 0x000fe200078e0007 */
[----:B------:R-:W-:Y:S01]  /*3b70*/  ISETP.NE.AND P6, PT, R108, RZ, PT ;  /* 0x000000ff6c00720c */ /* 0x000fe20003fc5270 */
[----:B------:R-:W-:Y:S01]  /*3b80*/  BSSY B1, `(.L_x_104) ;  /* 0x0000007000017945 */ /* 0x000fe20003800000 */
[----:B------:R-:W-:Y:S01]  /*3b90*/  FFMA R31, R31, R88, R4 ;  /* 0x000000581f1f7223 */ /* 0x000fe20000000004 */
[----:B------:R-:W-:-:S05]  /*3ba0*/  @P4 IMAD.MOV.U32 R4, RZ, RZ, R6 ;  /* 0x000000ffff044224 */ /* 0x000fca00078e0006 */
[----:B------:R0:W-:Y:S01]  /*3bb0*/  @P4 STG.E desc[UR36][R4.64+0x24], R31 ;  /* 0x0000241f04004986 */ /* 0x0001e2000c101924 */
[----:B------:R-:W-:-:S13]  /*3bc0*/  ISETP.GT.AND P4, PT, R3, 0x80, P6 ;  /* 0x000000800300780c */ /* 0x000fda0003784270 */
[----:B0-----:R-:W-:Y:S05]  /*3bd0*/  @!P4 BRA `(.L_x_105) ;  /* 0x000000000004c947 */ /* 0x001fea0003800000 */
[----:B------:R0:W5:Y:S02]  /*3be0*/  LDG.E.LTC128B R106, desc[UR36][R10.64+0x40] ;  /* 0x000040240a6a7981 */ /* 0x000164000c1e1920 */
.L_x_105:
[----:B------:R-:W-:Y:S05]  /*3bf0*/  BSYNC B1 ;  /* 0x0000000000017941 */ /* 0x000fea0003800000 */
.L_x_104:
        /* <DEDUP_REMOVED lines=10> */
.L_x_107:
[----:B------:R-:W-:Y:S05]  /*3ca0*/  BSYNC B1 ;  /* 0x0000000000017941 */ /* 0x000fea0003800000 */
.L_x_106:
[----:B-----5:R-:W-:Y:S01]  /*3cb0*/  FMUL R4, R106, R89 ;  /* 0x000000596a047220 */ /* 0x020fe20000400000 */
[----:B------:R-:W-:Y:S01]  /*3cc0*/  @P4 IMAD.MOV.U32 R5, RZ, RZ, R63 ;  /* 0x000000ffff054224 */ /* 0x000fe200078e003f */
[----:B------:R-:W-:Y:S02]  /*3cd0*/  BSSY B1, `(.L_x_108) ;  /* 0x0000008000017945 */ /* 0x000fe40003800000 */
[----:B------:R-:W-:Y:S01]  /*3ce0*/  FFMA R33, R33, R88, R4 ;  /* 0x0000005821217223 */ /* 0x000fe20000000004 */
[----:B------:R-:W-:-:S05]  /*3cf0*/  @P4 MOV R4, R62 ;  /* 0x0000003e00044202 */ /* 0x000fca0000000f00 */
[----:B------:R0:W-:Y:S01]  /*3d00*/  @P4 STG.E desc[UR36][R4.64+0x44], R33 ;  /* 0x0000442104004986 */ /* 0x0001e2000c101924 */
[----:B------:R-:W-:-:S04]  /*3d10*/  ISETP.NE.AND P4, PT, R108, RZ, PT ;  /* 0x000000ff6c00720c */ /* 0x000fc80003f85270 */
[----:B------:R-:W-:-:S13]  /*3d20*/  ISETP.GT.AND P4, PT, R3, 0x88, P4 ;  /* 0x000000880300780c */ /* 0x000fda0002784270 */
[----:B0-----:R-:W-:Y:S05]  /*3d30*/  @!P4 BRA `(.L_x_109) ;  /* 0x000000000004c947 */ /* 0x001fea0003800000 */
[----:B------:R0:W5:Y:S02]  /*3d40*/  LDG.E.LTC128B R106, desc[UR36][R56.64+0x40] ;  /* 0x00004024386a7981 */ /* 0x000164000c1e1920 */
.L_x_109:
[----:B------:R-:W-:Y:S05]  /*3d50*/  BSYNC B1 ;  /* 0x0000000000017941 */ /* 0x000fea0003800000 */
.L_x_108:
[----:B-----5:R-:W-:Y:S01]  /*3d60*/  FMUL R5, R106, R89 ;  /* 0x000000596a057220 */ /* 0x020fe20000400000 */
[----:B------:R-:W-:Y:S01]  /*3d70*/  @P4 IMAD.MOV.U32 R4, RZ, RZ, R6 ;  /* 0x000000ffff044224 */ /* 0x000fe200078e0006 */
[----:B------:R-:W-:Y:S02]  /*3d80*/  BSSY B1, `(.L_x_110) ;  /* 0x0000007000017945 */ /* 0x000fe40003800000 */
[----:B------:R-:W-:Y:S01]  /*3d90*/  FFMA R9, R34, R88, R5 ;  /* 0x0000005822097223 */ /* 0x000fe20000000005 */
[----:B------:R-:W-:-:S05]  /*3da0*/  @P4 IMAD.MOV.U32 R5, RZ, RZ, R7 ;  /* 0x000000ffff054224 */ /* 0x000fca00078e0007 */
[----:B------:R0:W-:Y:S01]  /*3db0*/  @P4 STG.E desc[UR36][R4.64+0x40], R9 ;  /* 0x0000400904004986 */ /* 0x0001e2000c101924 */
[----:B------:R-:W-:-:S13]  /*3dc0*/  ISETP.GT.AND P4, PT, R3, 0x88, P6 ;  /* 0x000000880300780c */ /* 0x000fda0003784270 */
[----:B0-----:R-:W-:Y:S05]  /*3dd0*/  @!P4 BRA `(.L_x_111) ;  /* 0x000000000004c947 */ /* 0x001fea0003800000 */
[----:B------:R0:W5:Y:S02]  /*3de0*/  LDG.E.LTC128B R106, desc[UR36][R56.64+0x44] ;  /* 0x00004424386a7981 */ /* 0x000164000c1e1920 */
.L_x_111:
[----:B------:R-:W-:Y:S05]  /*3df0*/  BSYNC B1 ;  /* 0x0000000000017941 */ /* 0x000fea0003800000 */
.L_x_110:
        /* <DEDUP_REMOVED lines=10> */
.L_x_113:
[----:B------:R-:W-:Y:S05]  /*3ea0*/  BSYNC B1 ;  /* 0x0000000000017941 */ /* 0x000fea0003800000 */
.L_x_112:
        /* <DEDUP_REMOVED lines=10> */
.L_x_115:
[----:B------:R-:W-:Y:S05]  /*3f50*/  BSYNC B1 ;  /* 0x0000000000017941 */ /* 0x000fea0003800000 */
.L_x_114:
[----:B-----5:R-:W-:Y:S01]  /*3f60*/  FMUL R4, R106, R89 ;  /* 0x000000596a047220 */ /* 0x020fe20000400000 */
[----:B------:R-:W-:Y:S01]  /*3f70*/  @P4 MOV R5, R63 ;  /* 0x0000003f00054202 */ /* 0x000fe20000000f00 */
[----:B------:R-:W-:Y:S02]  /*3f80*/  BSSY B1, `(.L_x_116) ;  /* 0x0000008000017945 */ /* 0x000fe40003800000 */
[----:B------:R-:W-:Y:S01]  /*3f90*/  FFMA R37, R37, R88, R4 ;  /* 0x0000005825257223 */ /* 0x000fe20000000004 */
[----:B------:R-:W-:-:S05]  /*3fa0*/  @P4 IMAD.MOV.U32 R4, RZ, RZ, R62 ;  /* 0x000000ffff044224 */ /* 0x000fca00078e003e */
[----:B------:R0:W-:Y:S01]  /*3fb0*/  @P4 STG.E desc[UR36][R4.64+0x64], R37 ;  /* 0x0000642504004986 */ /* 0x0001e2000c101924 */
[----:B------:R-:W-:-:S04]  /*3fc0*/  ISETP.NE.AND P4, PT, R90, RZ, PT ;  /* 0x000000ff5a00720c */ /* 0x000fc80003f85270 */
[----:B------:R-:W-:-:S13]  /*3fd0*/  ISETP.GT.AND P4, PT, R3, 0x88, P4 ;  /* 0x000000880300780c */ /* 0x000fda0002784270 */
[----:B0-----:R-:W-:Y:S05]  /*3fe0*/  @!P4 BRA `(.L_x_117) ;  /* 0x000000000004c947 */ /* 0x001fea0003800000 */
[----:B------:R0:W5:Y:S02]  /*3ff0*/  LDG.E.LTC128B R106, desc[UR36][R56.64+0x60] ;  /* 0x00006024386a7981 */ /* 0x000164000c1e1920 */
.L_x_117:
[----:B------:R-:W-:Y:S05]  /*4000*/  BSYNC B1 ;  /* 0x0000000000017941 */ /* 0x000fea0003800000 */
.L_x_116:
        /* <DEDUP_REMOVED lines=9> */
.L_x_119:
[----:B------:R-:W-:Y:S05]  /*40a0*/  BSYNC B1 ;  /* 0x0000000000017941 */ /* 0x000fea0003800000 */
.L_x_118:
        /* <DEDUP_REMOVED lines=10> */
.L_x_121:
[----:B------:R-:W-:Y:S05]  /*4150*/  BSYNC B1 ;  /* 0x0000000000017941 */ /* 0x000fea0003800000 */
.L_x_120:
        /* <DEDUP_REMOVED lines=10> */
.L_x_123:
[----:B------:R-:W-:Y:S05]  /*4200*/  BSYNC B1 ;  /* 0x0000000000017941 */ /* 0x000fea0003800000 */
.L_x_122:
        /* <DEDUP_REMOVED lines=10> */
.L_x_125:
[----:B------:R-:W-:Y:S05]  /*42b0*/  BSYNC B1 ;  /* 0x0000000000017941 */ /* 0x000fea0003800000 */
.L_x_124:
[----:B-----5:R-:W-:Y:S01]  /*42c0*/  FMUL R5, R106, R89 ;  /* 0x000000596a057220 */ /* 0x020fe20000400000 */
[----:B------:R-:W-:Y:S01]  /*42d0*/  @P4 MOV R4, R6 ;  /* 0x0000000600044202 */ /* 0x000fe20000000f00 */
[----:B------:R-:W-:Y:S02]  /*42e0*/  BSSY B1, `(.L_x_126) ;  /* 0x0000007000017945 */ /* 0x000fe40003800000 */
[----:B------:R-:W-:Y:S01]  /*42f0*/  FFMA R9, R42, R88, R5 ;  /* 0x000000582a097223 */ /* 0x000fe20000000005 */
[----:B------:R-:W-:-:S05]  /*4300*/  @P4 IMAD.MOV.U32 R5, RZ, RZ, R7 ;  /* 0x000000ffff054224 */ /* 0x000fca00078e0007 */
[----:B------:R0:W-:Y:S01]  /*4310*/  @P4 STG.E desc[UR36][R4.64+0x80], R9 ;  /* 0x0000800904004986 */ /* 0x0001e2000c101924 */
[----:B------:R-:W-:-:S13]  /*4320*/  ISETP.GT.AND P4, PT, R3, 0x88, P6 ;  /* 0x000000880300780c */ /* 0x000fda0003784270 */
[----:B0-----:R-:W-:Y:S05]  /*4330*/  @!P4 BRA `(.L_x_127) ;  /* 0x000000000004c947 */ /* 0x001fea0003800000 */
[----:B------:R0:W5:Y:S02]  /*4340*/  LDG.E.LTC128B R106, desc[UR36][R56.64+0x84] ;  /* 0x00008424386a7981 */ /* 0x000164000c1e1920 */
.L_x_127:
[----:B------:R-:W-:Y:S05]  /*4350*/  BSYNC B1 ;  /* 0x0000000000017941 */ /* 0x000fea0003800000 */
.L_x_126:
        /* <DEDUP_REMOVED lines=10> */
.L_x_129:
[----:B------:R-:W-:Y:S05]  /*4400*/  BSYNC B1 ;  /* 0x0000000000017941 */ /* 0x000fea0003800000 */
.L_x_128:
        /* <DEDUP_REMOVED lines=9> */
.L_x_131:
[----:B------:R-:W-:Y:S05]  /*44a0*/  BSYNC B1 ;  /* 0x0000000000017941 */ /* 0x000fea0003800000 */
.L_x_130:
        /* <DEDUP_REMOVED lines=9> */
.L_x_133:
[----:B------:R-:W-:Y:S05]  /*4540*/  BSYNC B1 ;  /* 0x0000000000017941 */ /* 0x000fea0003800000 */
.L_x_132:
[----:B-----5:R-:W-:Y:S01]  /*4550*/  FMUL R5, R106, R89 ;  /* 0x000000596a057220 */ /* 0x020fe20000400000 */
[----:B------:R-:W-:Y:S01]  /*4560*/  @P4 IMAD.MOV.U32 R4, RZ, RZ, R6 ;  /* 0x000000ffff044224 */ /* 0x000fe200078e0006 */
[----:B------:R-:W-:Y:S01]  /*4570*/  ISETP.GT.AND P5, PT, R3, 0x88, P5 ;  /* 0x000000880300780c */ /* 0x000fe20002fa4270 */
[----:B------:R-:W-:Y:S01]  /*4580*/  BSSY B1, `(.L_x_134) ;  /* 0x0000006000017945 */ /* 0x000fe20003800000 */
[----:B------:R-:W-:Y:S01]  /*4590*/  FFMA R9, R46, R88, R5 ;  /* 0x000000582e097223 */ /* 0x000fe20000000005 */
[----:B------:R-:W-:-:S05]  /*45a0*/  @P4 MOV R5, R7 ;  /* 0x0000000700054202 */ /* 0x000fca0000000f00 */
[----:B------:R0:W-:Y:S05]  /*45b0*/  @P4 STG.E desc[UR36][R4.64+0xa0], R9 ;  /* 0x0000a00904004986 */ /* 0x0001ea000c101924 */
[----:B------:R-:W-:Y:S05]  /*45c0*/  @!P5 BRA `(.L_x_135) ;  /* 0x000000000004d947 */ /* 0x000fea0003800000 */
[----:B------:R0:W5:Y:S02]  /*45d0*/  LDG.E.LTC128B R106, desc[UR36][R56.64+0xa4] ;  /* 0x0000a424386a7981 */ /* 0x000164000c1e1920 */
.L_x_135:
[----:B------:R-:W-:Y:S05]  /*45e0*/  BSYNC B1 ;  /* 0x0000000000017941 */ /* 0x000fea0003800000 */
.L_x_134:
[----:B0----5:R-:W-:Y:S01]  /*45f0*/  FMUL R4, R106, R89 ;  /* 0x000000596a047220 */ /* 0x021fe20000400000 */
[----:B------:R-:W-:Y:S01]  /*4600*/  @P5 IMAD.MOV.U32 R5, RZ, RZ, R7 ;  /* 0x000000ffff055224 */ /* 0x000fe200078e0007 */
[----:B------:R-:W-:Y:S01]  /*4610*/  ISETP.GT.AND P4, PT, R3, 0x80, P3 ;  /* 0x000000800300780c */ /* 0x000fe20001f84270 */
[----:B------:R-:W-:Y:S01]  /*4620*/  BSSY B1, `(.L_x_136) ;  /* 0x0000006000017945 */ /* 0x000fe20003800000 */
[----:B------:R-:W-:Y:S01]  /*4630*/  FFMA R47, R47, R88, R4 ;  /* 0x000000582f2f7223 */ /* 0x000fe20000000004 */
[----:B------:R-:W-:-:S05]  /*4640*/  @P5 IMAD.MOV.U32 R4, RZ, RZ, R6 ;  /* 0x000000ffff045224 */ /* 0x000fca00078e0006 */
[----:B------:R0:W-:Y:S05]  /*4650*/  @P5 STG.E desc[UR36][R4.64+0xa4], R47 ;  /* 0x0000a42f04005986 */ /* 0x0001ea000c101924 */
[----:B------:R-:W-:Y:S05]  /*4660*/  @!P4 BRA `(.L_x_137) ;  /* 0x000000000004c947 */ /* 0x000fea0003800000 */
[----:B------:R0:W5:Y:S02]  /*4670*/  LDG.E.LTC128B R106, desc[UR36][R10.64+0xc0] ;  /* 0x0000c0240a6a7981 */ /* 0x000164000c1e1920 */
.L_x_137:
[----:B------:R-:W-:Y:S05]  /*4680*/  BSYNC B1 ;  /* 0x0000000000017941 */ /* 0x000fea0003800000 */
.L_x_136:
        /* <DEDUP_REMOVED lines=9> */
.L_x_139:
[----:B------:R-:W-:Y:S05]  /*4720*/  BSYNC B1 ;  /* 0x0000000000017941 */ /* 0x000fea0003800000 */
.L_x_138:
        /* <DEDUP_REMOVED lines=9> */
.L_x_141:
[----:B------:R-:W-:Y:S05]  /*47c0*/  BSYNC B1 ;  /* 0x0000000000017941 */ /* 0x000fea0003800000 */
.L_x_140:
[----:B0----5:R-:W-:Y:S01]  /*47d0*/  FMUL R5, R106, R89 ;  /* 0x000000596a057220 */ /* 0x021fe20000400000 */
        /* <DEDUP_REMOVED lines=8> */
.L_x_143:
[----:B------:R-:W-:Y:S05]  /*4860*/  BSYNC B1 ;  /* 0x0000000000017941 */ /* 0x000fea0003800000 */
.L_x_142:
        /* <DEDUP_REMOVED lines=9> */
.L_x_145:
[----:B------:R-:W-:Y:S05]  /*4900*/  BSYNC B1 ;  /* 0x0000000000017941 */ /* 0x000fea0003800000 */
.L_x_144:
        /* <DEDUP_REMOVED lines=9> */
.L_x_147:
[----:B------:R-:W-:Y:S05]  /*49a0*/  BSYNC B1 ;  /* 0x0000000000017941 */ /* 0x000fea0003800000 */
.L_x_146:
[----:B0----5:R-:W-:Y:S01]  /*49b0*/  FMUL R4, R106, R89 ;  /* 0x000000596a047220 */ /* 0x021fe20000400000 */
[----:B------:R-:W-:Y:S01]  /*49c0*/  ISETP.GT.AND P1, PT, R3, 0x88, P1 ;  /* 0x000000880300780c */ /* 0x000fe20000f24270 */
[----:B------:R-:W-:Y:S02]  /*49d0*/  BSSY B1, `(.L_x_148) ;  /* 0x0000005000017945 */ /* 0x000fe40003800000 */
[----:B------:R-:W-:-:S05]  /*49e0*/  FFMA R53, R53, R88, R4 ;  /* 0x0000005835357223 */ /* 0x000fca0000000004 */
[----:B------:R0:W-:Y:S05]  /*49f0*/  @P2 STG.E desc[UR36][R62.64+0xe4], R53 ;  /* 0x0000e4353e002986 */ /* 0x0001ea000c101924 */
[----:B------:R-:W-:Y:S05]  /*4a00*/  @!P1 BRA `(.L_x_149) ;  /* 0x0000000000049947 */ /* 0x000fea0003800000 */
[----:B------:R0:W5:Y:S02]  /*4a10*/  LDG.E.LTC128B R106, desc[UR36][R56.64+0xe0] ;  /* 0x0000e024386a7981 */ /* 0x000164000c1e1920 */
.L_x_149:
[----:B------:R-:W-:Y:S05]  /*4a20*/  BSYNC B1 ;  /* 0x0000000000017941 */ /* 0x000fea0003800000 */
.L_x_148:
[----:B-----5:R-:W-:Y:S01]  /*4a30*/  FMUL R5, R106, R89 ;  /* 0x000000596a057220 */ /* 0x020fe20000400000 */
        /* <DEDUP_REMOVED lines=8> */
.L_x_151:
[----:B------:R-:W-:Y:S05]  /*4ac0*/  BSYNC B1 ;  /* 0x0000000000017941 */ /* 0x000fea0003800000 */
.L_x_150:
[----:B-----5:R-:W-:-:S04]  /*4ad0*/  FMUL R106, R106, R89 ;  /* 0x000000596a6a7220 */ /* 0x020fc80000400000 */
[----:B------:R-:W-:Y:S01]  /*4ae0*/  FFMA R55, R55, R88, R106 ;  /* 0x0000005837377223 */ /* 0x000fe2000000006a */
[----:B------:R-:W-:Y:S06]  /*4af0*/  @!P0 BRA `(.L_x_152) ;  /* 0x00000010007c8947 */ /* 0x000fec0003800000 */
[----:B------:R0:W-:Y:S01]  /*4b00*/  STG.E desc[UR36][R6.64+0xe4], R55 ;  /* 0x0000e43706007986 */ /* 0x0001e2000c101924 */
[----:B------:R-:W-:Y:S05]  /*4b10*/  BRA `(.L_x_152) ;  /* 0x0000001000747947 */ /* 0x000fea0003800000 */
.L_x_29:
[----:B------:R-:W-:Y:S01]  /*4b20*/  ULDC.64 UR4, c[0x0][0x5c0] ;  /* 0x0001700000047ab9 */ /* 0x000fe20000000a00 */
[-C--:B------:R-:W-:Y:S01]  /*4b30*/  FMUL R5, R56, R88.reuse ;  /* 0x0000005838057220 */ /* 0x080fe20000400000 */
[----:B------:R-:W-:Y:S01]  /*4b40*/  LEA R8, P1, R12, UR4, 0x2 ;  /* 0x000000040c087c11 */ /* 0x000fe2000f8210ff */
[----:B------:R-:W-:Y:S01]  /*4b50*/  IMAD.SHL.U32 R15, R112, 0x20, RZ ;  /* 0x00000020700f7824 */ /* 0x000fe200078e00ff */
[----:B------:R-:W-:Y:S01]  /*4b60*/  ISETP.GT.AND P2, PT, R4, 0x1, PT ;  /* 0x000000010400780c */ /* 0x000fe20003f44270 */
[-C--:B------:R-:W-:Y:S01]  /*4b70*/  FMUL R57, R57, R88.reuse ;  /* 0x0000005839397220 */ /* 0x080fe20000400000 */
[----:B------:R-:W-:Y:S01]  /*4b80*/  LEA.HI.X R9, R12, UR5, R105, 0x2, P1 ;  /* 0x000000050c097c11 */ /* 0x000fe200088f1469 */
[-C--:B------:R-:W-:Y:S01]  /*4b90*/  FMUL R59, R59, R88.reuse ;  /* 0x000000583b3b7220 */ /* 0x080fe20000400000 */
[----:B------:R-:W-:Y:S01]  /*4ba0*/  ISETP.GT.AND P1, PT, R3, RZ, P2 ;  /* 0x000000ff0300720c */ /* 0x000fe20001724270 */
[----:B------:R-:W-:Y:S01]  /*4bb0*/  FMUL R13, R58, R88 ;  /* 0x000000583a0d7220 */ /* 0x000fe20000400000 */
[C-C-:B------:R-:W-:Y:S01]  /*4bc0*/  SHF.L.U64.HI R7, R112.reuse, 0x5, R113.reuse ;  /* 0x0000000570077819 */ /* 0x140fe20000010271 */
[----:B------:R0:W-:Y:S01]  /*4bd0*/  @P0 STG.E desc[UR36][R8.64], R5 ;  /* 0x0000000508000986 */ /* 0x0001e2000c101924 */
[----:B------:R-:W-:Y:S01]  /*4be0*/  IADD3 R10, P0, R15, R8, RZ ;  /* 0x000000080f0a7210 */ /* 0x000fe20007f1e0ff */
[-C--:B------:R-:W-:Y:S01]  /*4bf0*/  FMUL R61, R61, R88.reuse ;  /* 0x000000583d3d7220 */ /* 0x080fe20000400000 */
[C---:B------:R-:W-:Y:S01]  /*4c00*/  SHF.L.U32 R23, R112.reuse, 0x9, RZ ;  /* 0x0000000970177819 */ /* 0x040fe200000006ff */
[-C--:B------:R-:W-:Y:S01]  /*4c10*/  FMUL R63, R63, R88.reuse ;  /* 0x000000583f3f7220 */ /* 0x080fe20000400000 */
[----:B------:R-:W-:Y:S01]  /*4c20*/  SHF.L.U64.HI R113, R112, 0x9, R113 ;  /* 0x0000000970717819 */ /* 0x000fe20000010271 */
[----:B------:R-:W-:Y:S01]  /*4c30*/  IMAD.X R11, R7, 0x1, R9, P0 ;  /* 0x00000001070b7824 */ /* 0x000fe200000e0609 */
[----:B------:R-:W-:Y:S01]  /*4c40*/  ISETP.GT.AND P0, PT, R3, 0x8, P2 ;  /* 0x000000080300780c */ /* 0x000fe20001704270 */
[----:B------:R-:W-:Y:S01]  /*4c50*/  FMUL R65, R65, R88 ;  /* 0x0000005841417220 */ /* 0x000fe20000400000 */
[----:B------:R-:W-:Y:S01]  /*4c60*/  ISETP.GT.AND P5, PT, R4, 0x8, PT ;  /* 0x000000080400780c */ /* 0x000fe20003fa4270 */
[----:B------:R-:W-:Y:S01]  /*4c70*/  @P1 STG.E desc[UR36][R8.64+0x4], R57 ;  /* 0x0000043908001986 */ /* 0x000fe2000c101924 */
[----:B------:R-:W-:Y:S01]  /*4c80*/  IADD3 R6, P1, P2, R23, R8, R15 ;  /* 0x0000000817067210 */ /* 0x000fe20007a3e00f */
[-C--:B0-----:R-:W-:Y:S01]  /*4c90*/  FMUL R5, R60, R88.reuse ;  /* 0x000000583c057220 */ /* 0x081fe20000400000 */
[C---:B------:R-:W-:Y:S01]  /*4ca0*/  ISETP.GT.AND P4, PT, R4.reuse, 0x9, PT ;  /* 0x000000090400780c */ /* 0x040fe20003f84270 */
[-C--:B------:R-:W-:Y:S01]  /*4cb0*/  FMUL R67, R67, R88.reuse ;  /* 0x0000005843437220 */ /* 0x080fe20000400000 */
[----:B------:R-:W-:Y:S01]  /*4cc0*/  ISETP.GT.AND P3, PT, R3, 0x8, P6 ;  /* 0x000000080300780c */ /* 0x000fe20003764270 */
[-C--:B------:R-:W-:Y:S01]  /*4cd0*/  FMUL R69, R69, R88.reuse ;  /* 0x0000005845457220 */ /* 0x080fe20000400000 */
[----:B------:R-:W-:Y:S01]  /*4ce0*/  IADD3.X R7, R113, R9, R7, P1, P2 ;  /* 0x0000000971077210 */ /* 0x000fe20000fe4407 */
[-C--:B------:R-:W-:Y:S01]  /*4cf0*/  FMUL R71, R71, R88.reuse ;  /* 0x0000005847477220 */ /* 0x080fe20000400000 */
[C---:B------:R-:W-:Y:S01]  /*4d00*/  ISETP.GT.AND P1, PT, R3.reuse, RZ, P5 ;  /* 0x000000ff0300720c */ /* 0x040fe20002f24270 */
[----:B------:R-:W-:Y:S01]  /*4d10*/  @P0 STG.E desc[UR36][R10.64+0x4], R59 ;  /* 0x0000043b0a000986 */ /* 0x000fe2000c101924 */
[----:B------:R-:W-:Y:S01]  /*4d20*/  ISETP.GT.AND P0, PT, R3, RZ, P4 ;  /* 0x000000ff0300720c */ /* 0x000fe20002704270 */
[-C--:B------:R-:W-:Y:S01]  /*4d30*/  FMUL R73, R73, R88.reuse ;  /* 0x0000005849497220 */ /* 0x080fe20000400000 */
[C---:B------:R-:W-:Y:S01]  /*4d40*/  ISETP.GT.AND P2, PT, R4.reuse, 0x11, PT ;  /* 0x000000110400780c */ /* 0x040fe20003f44270 */
[-C--:B------:R-:W-:Y:S01]  /*4d50*/  FMUL R75, R75, R88.reuse ;  /* 0x000000584b4b7220 */ /* 0x080fe20000400000 */
[-C--:B------:R-:W-:Y:S01]  /*4d60*/  FMUL R77, R77, R88.reuse ;  /* 0x000000584d4d7220 */ /* 0x080fe20000400000 */
[-C--:B------:R-:W-:Y:S01]  /*4d70*/  FMUL R79, R79, R88.reuse ;  /* 0x000000584f4f7220 */ /* 0x080fe20000400000 */
[-C--:B------:R-:W-:Y:S01]  /*4d80*/  FMUL R81, R81, R88.reuse ;  /* 0x0000005851517220 */ /* 0x080fe20000400000 */
[----:B------:R0:W-:Y:S01]  /*4d90*/  @P3 STG.E desc[UR36][R10.64], R13 ;  /* 0x0000000d0a003986 */ /* 0x0001e2000c101924 */
[C---:B------:R-:W-:Y:S01]  /*4da0*/  ISETP.GT.AND P3, PT, R4.reuse, 0x10, PT ;  /* 0x000000100400780c */ /* 0x040fe20003f64270 */
[-C--:B------:R-:W-:Y:S01]  /*4db0*/  FMUL R83, R83, R88.reuse ;  /* 0x0000005853537220 */ /* 0x080fe20000400000 */
[-C--:B------:R-:W-:Y:S01]  /*4dc0*/  FMUL R85, R85, R88.reuse ;  /* 0x0000005855557220 */ /* 0x080fe20000400000 */
[----:B------:R1:W-:Y:S01]  /*4dd0*/  @P1 STG.E desc[UR36][R8.64+0x20], R5 ;  /* 0x0000200508001986 */ /* 0x0003e2000c101924 */
[----:B------:R-:W-:Y:S01]  /*4de0*/  ISETP.GT.AND P1, PT, R3, 0x8, P5 ;  /* 0x000000080300780c */ /* 0x000fe20002f24270 */
[-C--:B------:R-:W-:Y:S01]  /*4df0*/  FMUL R87, R87, R88.reuse ;  /* 0x0000005857577220 */ /* 0x080fe20000400000 */
[C---:B------:R-:W-:Y:S01]  /*4e00*/  ISETP.GT.AND P5, PT, R4.reuse, 0x28, PT ;  /* 0x000000280400780c */ /* 0x040fe20003fa4270 */
[----:B------:R-:W-:Y:S01]  /*4e10*/  @P0 STG.E desc[UR36][R8.64+0x24], R61 ;  /* 0x0000243d08000986 */ /* 0x000fe2000c101924 */
[----:B------:R-:W-:Y:S01]  /*4e20*/  ISETP.GT.AND P0, PT, R3, 0x8, P4 ;  /* 0x000000080300780c */ /* 0x000fe20002704270 */
[-C--:B------:R-:W-:Y:S01]  /*4e30*/  FMUL R25, R25, R88.reuse ;  /* 0x0000005819197220 */ /* 0x080fe20000400000 */
[----:B------:R-:W-:Y:S01]  /*4e40*/  ISETP.GT.AND P4, PT, R4, 0x30, PT ;  /* 0x000000300400780c */ /* 0x000fe20003f84270 */
[-C--:B0-----:R-:W-:Y:S01]  /*4e50*/  FMUL R13, R62, R88.reuse ;  /* 0x000000583e0d7220 */ /* 0x081fe20000400000 */
[----:B------:R-:W-:Y:S01]  /*4e60*/  P2R R57, PR, RZ, 0x20 ;  /* 0x00000020ff397803 */ /* 0x000fe20000000000 */
[-C--:B------:R-:W-:Y:S01]  /*4e70*/  FMUL R27, R27, R88.reuse ;  /* 0x000000581b1b7220 */ /* 0x080fe20000400000 */
[-C--:B------:R-:W-:Y:S01]  /*4e80*/  FMUL R29, R29, R88.reuse ;  /* 0x000000581d1d7220 */ /* 0x080fe20000400000 */
[-C--:B-1----:R-:W-:Y:S01]  /*4e90*/  FMUL R5, R64, R88.reuse ;  /* 0x0000005840057220 */ /* 0x082fe20000400000 */
[-C--:B------:R-:W-:Y:S01]  /*4ea0*/  FMUL R31, R31, R88.reuse ;  /* 0x000000581f1f7220 */ /* 0x080fe20000400000 */
[----:B------:R0:W-:Y:S01]  /*4eb0*/  @P1 STG.E desc[UR36][R10.64+0x20], R13 ;  /* 0x0000200d0a001986 */ /* 0x0001e2000c101924 */
[----:B------:R-:W-:Y:S01]  /*4ec0*/  ISETP.GT.AND P1, PT, R4, 0x19, PT ;  /* 0x000000190400780c */ /* 0x000fe20003f24270 */
[-C--:B------:R-:W-:Y:S01]  /*4ed0*/  FMUL R33, R33, R88.reuse ;  /* 0x0000005821217220 */ /* 0x080fe20000400000 */
[-C--:B------:R-:W-:Y:S01]  /*4ee0*/  FMUL R35, R35, R88.reuse ;  /* 0x0000005823237220 */ /* 0x080fe20000400000 */
[----:B------:R-:W-:Y:S01]  /*4ef0*/  @P0 STG.E desc[UR36][R10.64+0x24], R63 ;  /* 0x0000243f0a000986 */ /* 0x000fe2000c101924 */
[----:B------:R-:W-:Y:S01]  /*4f00*/  ISETP.GT.AND P0, PT, R3, RZ, P3 ;  /* 0x000000ff0300720c */ /* 0x000fe20001f04270 */
[-C--:B------:R-:W-:Y:S01]  /*4f10*/  FMUL R37, R37, R88.reuse ;  /* 0x0000005825257220 */ /* 0x080fe20000400000 */
[-C--:B------:R-:W-:Y:S01]  /*4f20*/  FMUL R39, R39, R88.reuse ;  /* 0x0000005827277220 */ /* 0x080fe20000400000 */
[-C--:B------:R-:W-:Y:S01]  /*4f30*/  FMUL R41, R41, R88.reuse ;  /* 0x0000005829297220 */ /* 0x080fe20000400000 */
[-C--:B------:R-:W-:Y:S01]  /*4f40*/  FMUL R43, R43, R88.reuse ;  /* 0x000000582b2b7220 */ /* 0x080fe20000400000 */
[-C--:B------:R-:W-:Y:S01]  /*4f50*/  FMUL R45, R45, R88.reuse ;  /* 0x000000582d2d7220 */ /* 0x080fe20000400000 */
[-C--:B------:R-:W-:Y:S01]  /*4f60*/  FMUL R47, R47, R88.reuse ;  /* 0x000000582f2f7220 */ /* 0x080fe20000400000 */
[-C--:B0-----:R-:W-:Y:S01]  /*4f70*/  FMUL R13, R66, R88.reuse ;  /* 0x00000058420d7220 */ /* 0x081fe20000400000 */
[-C--:B------:R-:W-:Y:S01]  /*4f80*/  FMUL R49, R49, R88.reuse ;  /* 0x0000005831317220 */ /* 0x080fe20000400000 */
[-C--:B------:R-:W-:Y:S01]  /*4f90*/  FMUL R51, R51, R88.reuse ;  /* 0x0000005833337220 */ /* 0x080fe20000400000 */
[-C--:B------:R-:W-:Y:S01]  /*4fa0*/  FMUL R53, R53, R88.reuse ;  /* 0x0000005835357220 */ /* 0x080fe20000400000 */
[----:B------:R-:W-:-:S02]  /*4fb0*/  FMUL R55, R55, R88 ;  /* 0x0000005837377220 */ /* 0x000fc40000400000 */
[----:B------:R0:W-:Y:S01]  /*4fc0*/  @P0 STG.E desc[UR36][R8.64+0x40], R5 ;  /* 0x0000400508000986 */ /* 0x0001e2000c101924 */
[----:B------:R-:W-:Y:S01]  /*4fd0*/  ISETP.GT.AND P0, PT, R3, RZ, P2 ;  /* 0x000000ff0300720c */ /* 0x000fe20001704270 */
[----:B0-----:R-:W-:-:S12]  /*4fe0*/  FMUL R5, R68, R88 ;  /* 0x0000005844057220 */ /* 0x001fd80000400000 */
[----:B------:R-:W-:Y:S01]  /*4ff0*/  @P0 STG.E desc[UR36][R8.64+0x44], R65 ;  /* 0x0000444108000986 */ /* 0x000fe2000c101924 */
[----:B------:R-:W-:Y:S02]  /*5000*/  ISETP.GT.AND P0, PT, R3, 0x8, P3 ;  /* 0x000000080300780c */ /* 0x000fe40001f04270 */
[----:B------:R-:W-:-:S04]  /*5010*/  ISETP.GT.AND P3, PT, R4, 0x29, PT ;  /* 0x000000290400780c */ /* 0x000fc80003f64270 */
[----:B------:R-:W-:-:S07]  /*5020*/  P2R R56, PR, RZ, 0x8 ;  /* 0x00000008ff387803 */ /* 0x000fce0000000000 */
[----:B------:R0:W-:Y:S01]  /*5030*/  @P0 STG.E desc[UR36][R10.64+0x40], R13 ;  /* 0x0000400d0a000986 */ /* 0x0001e2000c101924 */
[----:B------:R-:W-:Y:S02]  /*5040*/  ISETP.GT.AND P0, PT, R3, 0x8, P2 ;  /* 0x000000080300780c */ /* 0x000fe40001704270 */
[----:B------:R-:W-:Y:S01]  /*5050*/  ISETP.GT.AND P2, PT, R4, 0x18, PT ;  /* 0x000000180400780c */ /* 0x000fe20003f44270 */
[----:B0-----:R-:W-:-:S10]  /*5060*/  FMUL R13, R70, R88 ;  /* 0x00000058460d7220 */ /* 0x001fd40000400000 */
[----:B------:R-:W-:Y:S01]  /*5070*/  @P0 STG.E desc[UR36][R10.64+0x44], R67 ;  /* 0x000044430a000986 */ /* 0x000fe2000c101924 */
[----:B------:R-:W-:-:S13]  /*5080*/  ISETP.GT.AND P0, PT, R3, RZ, P2 ;  /* 0x000000ff0300720c */ /* 0x000fda0001704270 */
[----:B------:R0:W-:Y:S01]  /*5090*/  @P0 STG.E desc[UR36][R8.64+0x60], R5 ;  /* 0x0000600508000986 */ /* 0x0001e2000c101924 */
[----:B------:R-:W-:Y:S01]  /*50a0*/  ISETP.GT.AND P0, PT, R3, RZ, P1 ;  /* 0x000000ff0300720c */ /* 0x000fe20000f04270 */
[----:B0-----:R-:W-:-:S12]  /*50b0*/  FMUL R5, R72, R88 ;  /* 0x0000005848057220 */ /* 0x001fd80000400000 */
[----:B------:R-:W-:Y:S01]  /*50c0*/  @P0 STG.E desc[UR36][R8.64+0x64], R69 ;  /* 0x0000644508000986 */ /* 0x000fe2000c101924 */
[----:B------:R-:W-:Y:S02]  /*50d0*/  ISETP.GT.AND P0, PT, R3, 0x8, P2 ;  /* 0x000000080300780c */ /* 0x000fe40001704270 */
[----:B------:R-:W-:-:S11]  /*50e0*/  ISETP.GT.AND P2, PT, R4, 0x20, PT ;  /* 0x000000200400780c */ /* 0x000fd60003f44270 */
        /* <DEDUP_REMOVED lines=13> */
[----:B------:R-:W-:Y:S01]  /*51c0*/  ISETP.GT.AND P0, PT, R3, 0x8, P1 ;  /* 0x000000080300780c */ /* 0x000fe20000f04270 */
[----:B0-----:R-:W-:-:S12]  /*51d0*/  FMUL R13, R78, R88 ;  /* 0x000000584e0d7220 */ /* 0x001fd80000400000 */
[----:B------:R-:W-:Y:S01]  /*51e0*/  @P0 STG.E desc[UR36][R10.64+0x84], R75 ;  /* 0x0000844b0a000986 */ /* 0x000fe2000c101924 */
[----:B------:R-:W-:-:S13]  /*51f0*/  ISETP.GT.AND P0, PT, R3, RZ, P5 ;  /* 0x000000ff0300720c */ /* 0x000fda0002f04270 */
[----:B------:R0:W-:Y:S01]  /*5200*/  @P0 STG.E desc[UR36][R8.64+0xa0], R5 ;  /* 0x0000a00508000986 */ /* 0x0001e2000c101924 */
[----:B------:R-:W-:Y:S01]  /*5210*/  ISETP.GT.AND P0, PT, R3, RZ, P3 ;  /* 0x000000ff0300720c */ /* 0x000fe20001f04270 */
[----:B0-----:R-:W-:-:S12]  /*5220*/  FMUL R5, R80, R88 ;  /* 0x0000005850057220 */ /* 0x001fd80000400000 */
[----:B------:R-:W-:Y:S01]  /*5230*/  @P0 STG.E desc[UR36][R8.64+0xa4], R77 ;  /* 0x0000a44d08000986 */ /* 0x000fe2000c101924 */
[----:B------:R-:W-:-:S13]  /*5240*/  ISETP.GT.AND P0, PT, R3, 0x8, P5 ;  /* 0x000000080300780c */ /* 0x000fda0002f04270 */
[----:B------:R0:W-:Y:S01]  /*5250*/  @P0 STG.E desc[UR36][R10.64+0xa0], R13 ;  /* 0x0000a00d0a000986 */ /* 0x0001e2000c101924 */
[C---:B------:R-:W-:Y:S02]  /*5260*/  ISETP.GT.AND P0, PT, R3.reuse, 0x8, P3 ;  /* 0x000000080300780c */ /* 0x040fe40001f04270 */
[----:B------:R-:W-:Y:S01]  /*5270*/  ISETP.GT.AND P3, PT, R3, 0x8, P2 ;  /* 0x000000080300780c */ /* 0x000fe20001764270 */
[----:B0-----:R-:W-:-:S10]  /*5280*/  FMUL R13, R82, R88 ;  /* 0x00000058520d7220 */ /* 0x001fd40000400000 */
[----:B------:R-:W-:Y:S01]  /*5290*/  @P0 STG.E desc[UR36][R10.64+0xa4], R79 ;  /* 0x0000a44f0a000986 */ /* 0x000fe2000c101924 */
[----:B------:R-:W-:-:S13]  /*52a0*/  ISETP.GT.AND P0, PT, R3, RZ, P4 ;  /* 0x000000ff0300720c */ /* 0x000fda0002704270 */
[----:B------:R0:W-:Y:S01]  /*52b0*/  @P0 STG.E desc[UR36][R8.64+0xc0], R5 ;  /* 0x0000c00508000986 */ /* 0x0001e2000c101924 */
[----:B------:R-:W-:-:S04]  /*52c0*/  ISETP.GT.AND P0, PT, R4, 0x31, PT ;  /* 0x000000310400780c */ /* 0x000fc80003f04270 */
[----:B------:R-:W-:Y:S01]  /*52d0*/  ISETP.GT.AND P1, PT, R3, RZ, P0 ;  /* 0x000000ff0300720c */ /* 0x000fe20000724270 */
[----:B0-----:R-:W-:-:S12]  /*52e0*/  FMUL R5, R84, R88 ;  /* 0x0000005854057220 */ /* 0x001fd80000400000 */
[----:B------:R-:W-:Y:S01]  /*52f0*/  @P1 STG.E desc[UR36][R8.64+0xc4], R81 ;  /* 0x0000c45108001986 */ /* 0x000fe2000c101924 */
[----:B------:R-:W-:-:S13]  /*5300*/  ISETP.GT.AND P1, PT, R3, 0x8, P4 ;  /* 0x000000080300780c */ /* 0x000fda0002724270 */
[----:B------:R0:W-:Y:S01]  /*5310*/  @P1 STG.E desc[UR36][R10.64+0xc0], R13 ;  /* 0x0000c00d0a001986 */ /* 0x0001e2000c101924 */
[----:B------:R-:W-:-:S13]  /*5320*/  ISETP.GT.AND P1, PT, R3, 0x8, P0 ;  /* 0x000000080300780c */ /* 0x000fda0000724270 */
[----:B------:R-:W-:Y:S01]  /*5330*/  @P1 STG.E desc[UR36][R10.64+0xc4], R83 ;  /* 0x0000c4530a001986 */ /* 0x000fe2000c101924 */
[----:B------:R-:W-:-:S05]  /*5340*/  IADD3 R14, P1, R23, R10, RZ ;  /* 0x0000000a170e7210 */ /* 0x000fca0007f3e0ff */
[----:B------:R-:W-:Y:S01]  /*5350*/  IMAD.X R15, R113, 0x1, R11, P1 ;  /* 0x00000001710f7824 */ /* 0x000fe200008e060b */
[----:B------:R-:W-:-:S13]  /*5360*/  ISETP.GT.AND P1, PT, R3, RZ, P2 ;  /* 0x000000ff0300720c */ /* 0x000fda0001724270 */
[----:B------:R1:W-:Y:S01]  /*5370*/  @P1 STG.E desc[UR36][R8.64+0xe0], R5 ;  /* 0x0000e00508001986 */ /* 0x0003e2000c101924 */
[----:B------:R-:W-:-:S05]  /*5380*/  IADD3 R20, P1, R23, R10, RZ ;  /* 0x0000000a17147210 */ /* 0x000fca0007f3e0ff */
[----:B------:R-:W-:Y:S01]  /*5390*/  IMAD.X R21, R113, 0x1, R11, P1 ;  /* 0x0000000171157824 */ /* 0x000fe200008e060b */
[----:B------:R-:W-:Y:S01]  /*53a0*/  IADD3 R12, P1, R23, R8, RZ ;  /* 0x00000008170c7210 */ /* 0x000fe20007f3e0ff */
[----:B------:R-:W-:-:S04]  /*53b0*/  FMUL R23, R86, R88 ;  /* 0x0000005856177220 */ /* 0x000fc80000400000 */
[----:B0-----:R-:W-:Y:S01]  /*53c0*/  IMAD.X R13, R113, 0x1, R9, P1 ;  /* 0x00000001710d7824 */ /* 0x001fe200008e0609 */
[----:B------:R-:W-:Y:S01]  /*53d0*/  ISETP.GT.AND P1, PT, R4, 0x39, PT ;  /* 0x000000390400780c */ /* 0x000fe20003f24270 */
[----:B-1----:R-:W-:-:S03]  /*53e0*/  FMUL R5, R24, R88 ;  /* 0x0000005818057220 */ /* 0x002fc60000400000 */
[----:B------:R-:W-:-:S13]  /*53f0*/  ISETP.GT.AND P5, PT, R3, RZ, P1 ;  /* 0x000000ff0300720c */ /* 0x000fda0000fa4270 */
[----:B------:R-:W-:Y:S01]  /*5400*/  @P5 STG.E desc[UR36][R8.64+0xe4], R85 ;  /* 0x0000e45508005986 */ /* 0x000fe2000c101924 */
[----:B------:R-:W-:-:S03]  /*5410*/  ISETP.GT.AND P5, PT, R4, 0x1, PT ;  /* 0x000000010400780c */ /* 0x000fc60003fa4270 */
[----:B------:R0:W-:Y:S01]  /*5420*/  @P3 STG.E desc[UR36][R10.64+0xe0], R23 ;  /* 0x0000e0170a003986 */ /* 0x0001e2000c101924 */
[C---:B------:R-:W-:Y:S02]  /*5430*/  ISETP.GT.AND P3, PT, R3.reuse, 0x8, P1 ;  /* 0x000000080300780c */ /* 0x040fe40000f64270 */
[----:B------:R-:W-:Y:S01]  /*5440*/  ISETP.GT.AND P5, PT, R3, 0x80, P5 ;  /* 0x000000800300780c */ /* 0x000fe20002fa4270 */
[----:B0-----:R-:W-:-:S10]  /*5450*/  FMUL R23, R26, R88 ;  /* 0x000000581a177220 */ /* 0x001fd40000400000 */
[----:B------:R0:W-:Y:S01]  /*5460*/  @P3 STG.E desc[UR36][R10.64+0xe4], R87 ;  /* 0x0000e4570a003986 */ /* 0x0001e2000c101924 */
[C---:B------:R-:W-:Y:S01]  /*5470*/  ISETP.GT.AND P3, PT, R3.reuse, 0x80, P6 ;  /* 0x000000800300780c */ /* 0x040fe20003764270 */
[----:B------:R-:W-:Y:S01]  /*5480*/  @P5 IMAD.MOV.U32 R8, RZ, RZ, R12 ;  /* 0x000000ffff085224 */ /* 0x000fe200078e000c */
[----:B------:R-:W-:Y:S01]  /*5490*/  ISETP.GT.AND P6, PT, R3, 0x88, P6 ;  /* 0x000000880300780c */ /* 0x000fe200037c4270 */
[----:B------:R-:W-:Y:S02]  /*54a0*/  @P5 IMAD.MOV.U32 R9, RZ, RZ, R13 ;  /* 0x000000ffff095224 */ /* 0x000fe400078e000d */
[----:B0-----:R-:W-:-:S08]  /*54b0*/  FMUL R11, R30, R88 ;  /* 0x000000581e0b7220 */ /* 0x001fd00000400000 */
[----:B------:R0:W-:Y:S01]  /*54c0*/  @P3 STG.E desc[UR36][R12.64], R5 ;  /* 0x000000050c003986 */ /* 0x0001e2000c101924 */
[----:B------:R-:W-:-:S03]  /*54d0*/  ISETP.NE.AND P3, PT, R56, RZ, PT ;  /* 0x000000ff3800720c */ /* 0x000fc60003f65270 */
[----:B------:R-:W-:Y:S01]  /*54e0*/  @P5 STG.E desc[UR36][R8.64+0x4], R25 ;  /* 0x0000041908005986 */ /* 0x000fe2000c101924 */
[----:B------:R-:W-:-:S03]  /*54f0*/  ISETP.NE.AND P5, PT, R57, RZ, PT ;  /* 0x000000ff3900720c */ /* 0x000fc60003fa5270 */
[----:B------:R1:W-:Y:S01]  /*5500*/  @P6 STG.E desc[UR36][R14.64], R23 ;  /* 0x000000170e006986 */ /* 0x0003e2000c101924 */
[----:B------:R-:W-:Y:S01]  /*5510*/  ISETP.GT.AND P6, PT, R4, 0x1, PT ;  /* 0x000000010400780c */ /* 0x000fe20003fc4270 */
[----:B0-----:R-:W-:-:S03]  /*5520*/  FMUL R5, R28, R88 ;  /* 0x000000581c057220 */ /* 0x001fc60000400000 */
[----:B------:R-:W-:Y:S01]  /*5530*/  ISETP.GT.AND P6, PT, R3, 0x88, P6 ;  /* 0x000000880300780c */ /* 0x000fe200037c4270 */
[----:B-1----:R-:W-:-:S12]  /*5540*/  FMUL R15, R44, R88 ;  /* 0x000000582c0f7220 */ /* 0x002fd80000400000 */
[----:B------:R-:W-:Y:S01]  /*5550*/  @P6 STG.E desc[UR36][R20.64+0x4], R27 ;  /* 0x0000041b14006986 */ /* 0x000fe2000c101924 */
[----:B------:R-:W-:-:S04]  /*5560*/  ISETP.GT.AND P6, PT, R4, 0x8, PT ;  /* 0x000000080400780c */ /* 0x000fc80003fc4270 */
[----:B------:R-:W-:-:S13]  /*5570*/  ISETP.GT.AND P6, PT, R3, 0x80, P6 ;  /* 0x000000800300780c */ /* 0x000fda00037c4270 */
[----:B------:R-:W-:Y:S01]  /*5580*/  @P6 IMAD.MOV.U32 R8, RZ, RZ, R12 ;  /* 0x000000ffff086224 */ /* 0x000fe200078e000c */
[----:B------:R-:W-:-:S05]  /*5590*/  @P6 MOV R9, R13 ;  /* 0x0000000d00096202 */ /* 0x000fca0000000f00 */
[----:B------:R0:W-:Y:S01]  /*55a0*/  @P6 STG.E desc[UR36][R8.64+0x20], R5 ;  /* 0x0000200508006986 */ /* 0x0001e2000c101924 */
[----:B------:R-:W-:-:S04]  /*55b0*/  ISETP.GT.AND P6, PT, R4, 0x9, PT ;  /* 0x000000090400780c */ /* 0x000fc80003fc4270 */
[----:B------:R-:W-:Y:S01]  /*55c0*/  ISETP.GT.AND P6, PT, R3, 0x80, P6 ;  /* 0x000000800300780c */ /* 0x000fe200037c4270 */
[----:B0-----:R-:W-:-:S12]  /*55d0*/  FMUL R5, R32, R88 ;  /* 0x0000005820057220 */ /* 0x001fd80000400000 */
[----:B------:R-:W-:Y:S02]  /*55e0*/  @P6 IMAD.MOV.U32 R8, RZ, RZ, R12 ;  /* 0x000000ffff086224 */ /* 0x000fe400078e000c */
[----:B------:R-:W-:-:S05]  /*55f0*/  @P6 IMAD.MOV.U32 R9, RZ, RZ, R13 ;  /* 0x000000ffff096224 */ /* 0x000fca00078e000d */
[----:B------:R-:W-:Y:S01]  /*5600*/  @P6 STG.E desc[UR36][R8.64+0x24], R29 ;  /* 0x0000241d08006986 */ /* 0x000fe2000c101924 */
[----:B------:R-:W-:-:S04]  /*5610*/  ISETP.GT.AND P6, PT, R4, 0x8, PT ;  /* 0x000000080400780c */ /* 0x000fc80003fc4270 */
[----:B------:R-:W-:-:S13]  /*5620*/  ISETP.GT.AND P6, PT, R3, 0x88, P6 ;  /* 0x000000880300780c */ /* 0x000fda00037c4270 */
[----:B------:R0:W-:Y:S01]  /*5630*/  @P6 STG.E desc[UR36][R6.64+0x20], R11 ;  /* 0x0000200b06006986 */ /* 0x0001e2000c101924 */
[----:B------:R-:W-:-:S04]  /*5640*/  ISETP.GT.AND P6, PT, R4, 0x9, PT ;  /* 0x000000090400780c */ /* 0x000fc80003fc4270 */
[----:B------:R-:W-:Y:S01]  /*5650*/  ISETP.GT.AND P6, PT, R3, 0x88, P6 ;  /* 0x000000880300780c */ /* 0x000fe200037c4270 */
[----:B0-----:R-:W-:-:S12]  /*5660*/  FMUL R11, R34, R88 ;  /* 0x00000058220b7220 */ /* 0x001fd80000400000 */
[----:B------:R-:W-:Y:S01]  /*5670*/  @P6 STG.E desc[UR36][R6.64+0x24], R31 ;  /* 0x0000241f06006986 */ /* 0x000fe2000c101924 */
[----:B------:R-:W-:-:S04]  /*5680*/  ISETP.GT.AND P6, PT, R4, 0x10, PT ;  /* 0x000000100400780c */ /* 0x000fc80003fc4270 */
[----:B------:R-:W-:-:S13]  /*5690*/  ISETP.GT.AND P6, PT, R3, 0x80, P6 ;  /* 0x000000800300780c */ /* 0x000fda00037c4270 */
[----:B------:R-:W-:Y:S02]  /*56a0*/  @P6 IMAD.MOV.U32 R8, RZ, RZ, R12 ;  /* 0x000000ffff086224 */ /* 0x000fe400078e000c */
[----:B------:R-:W-:-:S05]  /*56b0*/  @P6 IMAD.MOV.U32 R9, RZ, RZ, R13 ;  /* 0x000000ffff096224 */ /* 0x000fca00078e000d */
        /* <DEDUP_REMOVED lines=38> */
[----:B------:R-:W-:-:S13]  /*5920*/  ISETP.GT.AND P6, PT, R3, 0x80, P6 ;  /* 0x000000800300780c */ /* 0x000fda00037c4270 */
[----:B0-----:R-:W-:Y:S02]  /*5930*/  @P6 IMAD.MOV.U32 R8, RZ, RZ, R12 ;  /* 0x000000ffff086224 */ /* 0x001fe400078e000c */
[----:B------:R-:W-:-:S05]  /*5940*/  @P6 IMAD.MOV.U32 R9, RZ, RZ, R13 ;  /* 0x000000ffff096224 */ /* 0x000fca00078e000d */
[----:B------:R0:W-:Y:S01]  /*5950*/  @P6 STG.E desc[UR36][R8.64+0x84], R41 ;  /* 0x0000842908006986 */ /* 0x0001e2000c101924 */
[----:B------:R-:W-:-:S04]  /*5960*/  ISETP.GT.AND P6, PT, R4, 0x20, PT ;  /* 0x000000200400780c */ /* 0x000fc80003fc4270 */
[----:B------:R-:W-:Y:S01]  /*5970*/  ISETP.GT.AND P6, PT, R3, 0x88, P6 ;  /* 0x000000880300780c */ /* 0x000fe200037c4270 */
[----:B0-----:R-:W-:-:S12]  /*5980*/  FMUL R9, R46, R88 ;  /* 0x000000582e097220 */ /* 0x001fd80000400000 */
[----:B------:R0:W-:Y:S01]  /*5990*/  @P6 STG.E desc[UR36][R6.64+0x80], R11 ;  /* 0x0000800b06006986 */ /* 0x0001e2000c101924 */
[----:B------:R-:W-:-:S04]  /*59a0*/  ISETP.GT.AND P6, PT, R4, 0x21, PT ;  /* 0x000000210400780c */ /* 0x000fc80003fc4270 */
[----:B------:R-:W-:Y:S01]  /*59b0*/  ISETP.GT.AND P6, PT, R3, 0x88, P6 ;  /* 0x000000880300780c */ /* 0x000fe200037c4270 */
[----:B0-----:R-:W-:-:S12]  /*59c0*/  FMUL R11, R48, R88 ;  /* 0x00000058300b7220 */ /* 0x001fd80000400000 */
[----:B------:R-:W-:Y:S01]  /*59d0*/  @P6 IMAD.MOV.U32 R4, RZ, RZ, R6 ;  /* 0x000000ffff046224 */ /* 0x000fe200078e0006 */
[----:B------:R-:W-:-:S05]  /*59e0*/  @P6 MOV R5, R7 ;  /* 0x0000000700056202 */ /* 0x000fca0000000f00 */
[----:B------:R0:W-:Y:S01]  /*59f0*/  @P6 STG.E desc[UR36][R4.64+0x84], R43 ;  /* 0x0000842b04006986 */ /* 0x0001e2000c101924 */
[C---:B------:R-:W-:Y:S02]  /*5a00*/  ISETP.GT.AND P6, PT, R3.reuse, 0x80, P5 ;  /* 0x000000800300780c */ /* 0x040fe40002fc4270 */
[----:B------:R-:W-:-:S11]  /*5a10*/  ISETP.GT.AND P5, PT, R3, 0x88, P5 ;  /* 0x000000880300780c */ /* 0x000fd60002fa4270 */
[----:B0-----:R-:W-:Y:S02]  /*5a20*/  @P6 IMAD.MOV.U32 R4, RZ, RZ, R12 ;  /* 0x000000ffff046224 */ /* 0x001fe400078e000c */
[----:B------:R-:W-:-:S05]  /*5a30*/  @P6 IMAD.MOV.U32 R5, RZ, RZ, R13 ;  /* 0x000000ffff056224 */ /* 0x000fca00078e000d */
[----:B------:R0:W-:Y:S01]  /*5a40*/  @P6 STG.E desc[UR36][R4.64+0xa0], R15 ;  /* 0x0000a00f04006986 */ /* 0x0001e2000c101924 */
[C---:B------:R-:W-:Y:S02]  /*5a50*/  ISETP.GT.AND P6, PT, R3.reuse, 0x80, P3 ;  /* 0x000000800300780c */ /* 0x040fe40001fc4270 */
[----:B------:R-:W-:-:S11]  /*5a60*/  ISETP.GT.AND P3, PT, R3, 0x88, P3 ;  /* 0x000000880300780c */ /* 0x000fd60001f64270 */
[----:B0-----:R-:W-:Y:S02]  /*5a70*/  @P6 IMAD.MOV.U32 R4, RZ, RZ, R12 ;  /* 0x000000ffff046224 */ /* 0x001fe400078e000c */
[----:B------:R-:W-:-:S05]  /*5a80*/  @P6 IMAD.MOV.U32 R5, RZ, RZ, R13 ;  /* 0x000000ffff056224 */ /* 0x000fca00078e000d */
[----:B------:R0:W-:Y:S02]  /*5a90*/  @P6 STG.E desc[UR36][R4.64+0xa4], R45 ;  /* 0x0000a42d04006986 */ /* 0x0001e4000c101924 */
[----:B0-----:R-:W-:Y:S02]  /*5aa0*/  @P5 IMAD.MOV.U32 R4, RZ, RZ, R6 ;  /* 0x000000ffff045224 */ /* 0x001fe400078e0006 */
[----:B------:R-:W-:-:S05]  /*5ab0*/  @P5 IMAD.MOV.U32 R5, RZ, RZ, R7 ;  /* 0x000000ffff055224 */ /* 0x000fca00078e0007 */
[----:B------:R0:W-:Y:S01]  /*5ac0*/  @P5 STG.E desc[UR36][R4.64+0xa0], R9 ;  /* 0x0000a00904005986 */ /* 0x0001e2000c101924 */
[C---:B------:R-:W-:Y:S02]  /*5ad0*/  ISETP.GT.AND P5, PT, R3.reuse, 0x80, P4 ;  /* 0x000000800300780c */ /* 0x040fe400027a4270 */
[----:B------:R-:W-:Y:S01]  /*5ae0*/  ISETP.GT.AND P4, PT, R3, 0x88, P4 ;  /* 0x000000880300780c */ /* 0x000fe20002784270 */
[----:B0-----:R-:W-:Y:S01]  /*5af0*/  @P3 IMAD.MOV.U32 R4, RZ, RZ, R6 ;  /* 0x000000ffff043224 */ /* 0x001fe200078e0006 */
[----:B------:R-:W-:Y:S01]  /*5b00*/  @P3 MOV R5, R7 ;  /* 0x0000000700053202 */ /* 0x000fe20000000f00 */
[----:B------:R-:W-:-:S04]  /*5b10*/  FMUL R9, R52, R88 ;  /* 0x0000005834097220 */ /* 0x000fc80000400000 */
[----:B------:R0:W-:Y:S01]  /*5b20*/  @P3 STG.E desc[UR36][R4.64+0xa4], R47 ;  /* 0x0000a42f04003986 */ /* 0x0001e2000c101924 */
[C---:B------:R-:W-:Y:S02]  /*5b30*/  ISETP.GT.AND P3, PT, R3.reuse, 0x80, P0 ;  /* 0x000000800300780c */ /* 0x040fe40000764270 */
[----:B------:R-:W-:Y:S01]  /*5b40*/  ISETP.GT.AND P0, PT, R3, 0x88, P0 ;  /* 0x000000880300780c */ /* 0x000fe20000704270 */
[----:B0-----:R-:W-:Y:S02]  /*5b50*/  @P5 IMAD.MOV.U32 R4, RZ, RZ, R12 ;  /* 0x000000ffff045224 */ /* 0x001fe400078e000c */
[----:B------:R-:W-:-:S05]  /*5b60*/  @P5 IMAD.MOV.U32 R5, RZ, RZ, R13 ;  /* 0x000000ffff055224 */ /* 0x000fca00078e000d */
[----:B------:R0:W-:Y:S01]  /*5b70*/  @P5 STG.E desc[UR36][R4.64+0xc0], R11 ;  /* 0x0000c00b04005986 */ /* 0x0001e2000c101924 */
[C---:B------:R-:W-:Y:S02]  /*5b80*/  ISETP.GT.AND P5, PT, R3.reuse, 0x80, P2 ;  /* 0x000000800300780c */ /* 0x040fe400017a4270 */
[----:B------:R-:W-:Y:S01]  /*5b90*/  ISETP.GT.AND P2, PT, R3, 0x88, P2 ;  /* 0x000000880300780c */ /* 0x000fe20001744270 */
[----:B0-----:R-:W-:Y:S02]  /*5ba0*/  @P3 IMAD.MOV.U32 R4, RZ, RZ, R12 ;  /* 0x000000ffff043224 */ /* 0x001fe400078e000c */
[----:B------:R-:W-:Y:S01]  /*5bb0*/  FMUL R11, R54, R88 ;  /* 0x00000058360b7220 */ /* 0x000fe20000400000 */
[----:B------:R-:W-:-:S05]  /*5bc0*/  @P3 IMAD.MOV.U32 R5, RZ, RZ, R13 ;  /* 0x000000ffff053224 */ /* 0x000fca00078e000d */
[----:B------:R0:W-:Y:S01]  /*5bd0*/  @P3 STG.E desc[UR36][R4.64+0xc4], R49 ;  /* 0x0000c43104003986 */ /* 0x0001e2000c101924 */
[C---:B------:R-:W-:Y:S02]  /*5be0*/  ISETP.GT.AND P3, PT, R3.reuse, 0x80, P1 ;  /* 0x000000800300780c */ /* 0x040fe40000f64270 */
[----:B------:R-:W-:Y:S01]  /*5bf0*/  ISETP.GT.AND P1, PT, R3, 0x88, P1 ;  /* 0x000000880300780c */ /* 0x000fe20000f24270 */
[----:B------:R-:W-:Y:S01]  /*5c00*/  FMUL R3, R50, R88 ;  /* 0x0000005832037220 */ /* 0x000fe20000400000 */
[----:B0-----:R-:W-:Y:S02]  /*5c10*/  @P4 IMAD.MOV.U32 R4, RZ, RZ, R6 ;  /* 0x000000ffff044224 */ /* 0x001fe400078e0006 */
[----:B------:R-:W-:-:S05]  /*5c20*/  @P4 IMAD.MOV.U32 R5, RZ, RZ, R7 ;  /* 0x000000ffff054224 */ /* 0x000fca00078e0007 */
[----:B------:R0:W-:Y:S02]  /*5c30*/  @P4 STG.E desc[UR36][R4.64+0xc0], R3 ;  /* 0x0000c00304004986 */ /* 0x0001e4000c101924 */
[----:B0-----:R-:W-:Y:S01]  /*5c40*/  @P0 IMAD.MOV.U32 R4, RZ, RZ, R6 ;  /* 0x000000ffff040224 */ /* 0x001fe200078e0006 */
[----:B------:R-:W-:-:S05]  /*5c50*/  @P0 MOV R5, R7 ;  /* 0x0000000700050202 */ /* 0x000fca0000000f00 */
[----:B------:R0:W-:Y:S02]  /*5c60*/  @P0 STG.E desc[UR36][R4.64+0xc4], R51 ;  /* 0x0000c43304000986 */ /* 0x0001e4000c101924 */
[----:B0-----:R-:W-:Y:S02]  /*5c70*/  @P5 IMAD.MOV.U32 R4, RZ, RZ, R12 ;  /* 0x000000ffff045224 */ /* 0x001fe400078e000c */
[----:B------:R-:W-:-:S05]  /*5c80*/  @P5 IMAD.MOV.U32 R5, RZ, RZ, R13 ;  /* 0x000000ffff055224 */ /* 0x000fca00078e000d */
[----:B------:R0:W-:Y:S04]  /*5c90*/  @P5 STG.E desc[UR36][R4.64+0xe0], R9 ;  /* 0x0000e00904005986 */ /* 0x0001e8000c101924 */
[----:B------:R1:W-:Y:S01]  /*5ca0*/  @P3 STG.E desc[UR36][R12.64+0xe4], R53 ;  /* 0x0000e4350c003986 */ /* 0x0003e2000c101924 */
[----:B0-----:R-:W-:Y:S02]  /*5cb0*/  @P2 IMAD.MOV.U32 R4, RZ, RZ, R6 ;  /* 0x000000ffff042224 */ /* 0x001fe400078e0006 */
[----:B------:R-:W-:-:S05]  /*5cc0*/  @P2 IMAD.MOV.U32 R5, RZ, RZ, R7 ;  /* 0x000000ffff052224 */ /* 0x000fca00078e0007 */
[----:B------:R1:W-:Y:S04]  /*5cd0*/  @P2 STG.E desc[UR36][R4.64+0xe0], R11 ;  /* 0x0000e00b04002986 */ /* 0x0003e8000c101924 */
[----:B------:R1:W-:Y:S02]  /*5ce0*/  @P1 STG.E desc[UR36][R6.64+0xe4], R55 ;  /* 0x0000e43706001986 */ /* 0x0003e4000c101924 */
.L_x_152:
[----:B------:R-:W-:Y:S05]  /*5cf0*/  BSYNC B0 ;  /* 0x0000000000007941 */ /* 0x000fea0003800000 */
.L_x_28:
[----:B------:R-:W-:Y:S01]  /*5d00*/  ULDC UR4, c[0x0][0xc] ;  /* 0x0000030000047ab9 */ /* 0x000fe20000000800 */
[----:B------:R-:W-:Y:S01]  /*5d10*/  ULDC UR5, c[0x0][0x10] ;  /* 0x0000040000057ab9 */ /* 0x000fe20000000800 */
[----:B------:R-:W2:Y:S01]  /*5d20*/  LDC R3, c[0x0][0x14] ;  /* 0x00000500ff037b82 */ /* 0x000ea20000000800 */
[----:B------:R-:W-:Y:S01]  /*5d30*/  UIMAD.WIDE.U32 UR4, UR4, UR5, URZ ;  /* 0x00000005040472a5 */ /* 0x000fe2000f8e003f */
[----:B------:R-:W-:Y:S02]  /*5d40*/  IMAD.MOV.U32 R90, RZ, RZ, -0x1 ;  /* 0xffffffffff5a7424 */ /* 0x000fe400078e00ff */
[----:B------:R-:W-:-:S03]  /*5d50*/  IMAD.MOV.U32 R23, RZ, RZ, -0x1 ;  /* 0xffffffffff177424 */ /* 0x000fc600078e00ff */
[----:B--2---:R-:W-:-:S04]  /*5d60*/  IMAD.WIDE.U32 R16, R3, UR4, R16 ;  /* 0x0000000403107c25 */ /* 0x004fc8000f8e0010 */
[----:B------:R-:W-:Y:S01]  /*5d70*/  IMAD R3, R3, UR5, RZ ;  /* 0x0000000503037c24 */ /* 0x000fe2000f8e02ff */
[----:B------:R-:W-:Y:S02]  /*5d80*/  ULDC.64 UR4, c[0x0][0x650] ;  /* 0x0001940000047ab9 */ /* 0x000fe40000000a00 */
[----:B------:R-:W-:Y:S01]  /*5d90*/  ISETP.GE.U32.AND P0, PT, R16, UR4, PT ;  /* 0x0000000410007c0c */ /* 0x000fe2000bf06070 */
[--C-:B------:R-:W-:Y:S01]  /*5da0*/  IMAD.IADD R17, R17, 0x1, R3.reuse ;  /* 0x0000000111117824 */ /* 0x100fe200078e0203 */
[----:B------:R-:W-:-:S04]  /*5db0*/  PRMT R3, RZ, 0x7610, R3 ;  /* 0x00007610ff037816 */ /* 0x000fc80000000003 */
[----:B------:R-:W-:-:S13]  /*5dc0*/  ISETP.GE.U32.AND.EX P0, PT, R17, UR5, PT, P0 ;  /* 0x0000000511007c0c */ /* 0x000fda000bf06100 */
[----:B------:R-:W-:Y:S05]  /*5dd0*/  @P0 BRA `(.L_x_153) ;  /* 0x0000000400640947 */ /* 0x000fea0003800000 */
[----:B-1-3--:R-:W1:Y:S01]  /*5de0*/  S2R R12, SR_CTAID.X ;  /* 0x00000000000c7919 */ /* 0x00ae620000002500 */
[----:B------:R-:W2:Y:S01]  /*5df0*/  LDC.64 R10, c[0x0][0x628] ;  /* 0x00018a00ff0a7b82 */ /* 0x000ea20000000a00 */
[----:B------:R-:W-:Y:S01]  /*5e00*/  ULDC UR4, c[0x0][0x150] ;  /* 0x0000540000047ab9 */ /* 0x000fe20000000800 */
[----:B------:R-:W-:Y:S01]  /*5e10*/  MOV R8, R16 ;  /* 0x0000001000087202 */ /* 0x000fe20000000f00 */
[----:B------:R-:W3:Y:S01]  /*5e20*/  S2R R24, SR_CTAID.Y ;  /* 0x0000000000187919 */ /* 0x000ee20000002600 */
[----:B0-----:R-:W-:-:S04]  /*5e30*/  IMAD.MOV.U32 R9, RZ, RZ, R17 ;  /* 0x000000ffff097224 */ /* 0x001fc800078e0011 */
[----:B------:R-:W0:Y:S08]  /*5e40*/  LDC R21, c[0x0][0x144] ;  /* 0x00005100ff157b82 */ /* 0x000e300000000800 */
[----:B------:R-:W0:Y:S08]  /*5e50*/  LDC R0, c[0x0][0x630] ;  /* 0x00018c00ff007b82 */ /* 0x000e300000000800 */
[----:B------:R-:W0:Y:S01]  /*5e60*/  LDC.64 R14, c[0x0][0x620] ;  /* 0x00018800ff0e7b82 */ /* 0x000e220000000a00 */
[----:B--2---:R-:W-:-:S04]  /*5e70*/  ISETP.NE.U32.AND P0, PT, R10, RZ, PT ;  /* 0x000000ff0a00720c */ /* 0x004fc80003f05070 */
[----:B------:R-:W-:Y:S02]  /*5e80*/  ISETP.NE.AND.EX P0, PT, R11, RZ, PT, P0 ;  /* 0x000000ff0b00720c */ /* 0x000fe40003f05300 */
[----:B-1----:R-:W-:-:S05]  /*5e90*/  I2FP.F32.U32 R3, R12 ;  /* 0x0000000c00037245 */ /* 0x002fca0000201000 */
[----:B------:R-:W-:-:S04]  /*5ea0*/  FMUL R3, R3, UR4 ;  /* 0x0000000403037c20 */ /* 0x000fc80008400000 */
[----:B------:R1:W2:Y:S02]  /*5eb0*/  F2I.U32.TRUNC.NTZ R20, R3 ;  /* 0x0000000300147305 */ /* 0x0002a4000020f000 */
[----:B---3--:R-:W-:Y:S05]  /*5ec0*/  @!P0 BRA `(.L_x_154) ;  /* 0x0000000000288947 */ /* 0x008fea0003800000 */
[----:B-1----:R-:W1:Y:S02]  /*5ed0*/  LDC R3, c[0x0][0x634] ;  /* 0x00018d00ff037b82 */ /* 0x002e640000000800 */
[----:B-1----:R-:W-:-:S05]  /*5ee0*/  IADD3 R3, P0, R16, R3, RZ ;  /* 0x0000000310037210 */ /* 0x002fca0007f1e0ff */
        /* <DEDUP_REMOVED lines=8> */
.L_x_154:
[----:B------:R-:W3:Y:S01]  /*5f70*/  LDC.64 R28, c[0x0][0x640] ;  /* 0x00019000ff1c7b82 */ /* 0x000ee20000000a00 */
[-CC-:B0-----:R-:W-:Y:S01]  /*5f80*/  SHF.R.U64 R23, R8, R0.reuse, R9.reuse ;  /* 0x0000000008177219 */ /* 0x181fe20000001209 */
[----:B--2---:R-:W-:Y:S01]  /*5f90*/  IMAD.MOV R20, RZ, RZ, -R20 ;  /* 0x000000ffff147224 */ /* 0x004fe200078e0a14 */
[----:B------:R-:W-:Y:S01]  /*5fa0*/  SHF.R.U32.HI R0, RZ, R0, R9 ;  /* 0x00000000ff007219 */ /* 0x000fe20000011609 */
[----:B------:R-:W-:Y:S01]  /*5fb0*/  ULDC UR4, c[0x0][0x154] ;  /* 0x0000550000047ab9 */ /* 0x000fe20000000800 */
[----:B-1----:R-:W-:Y:S01]  /*5fc0*/  IADD3 R3, P0, RZ, -R23, RZ ;  /* 0x80000017ff037210 */ /* 0x002fe20007f1e0ff */
[----:B------:R-:W-:Y:S02]  /*5fd0*/  IMAD R21, R21, R20, R12 ;  /* 0x0000001415157224 */ /* 0x000fe400078e020c */
[----:B------:R-:W0:Y:S01]  /*5fe0*/  LDC R6, c[0x0][0x618] ;  /* 0x00018600ff067b82 */ /* 0x000e220000000800 */
[----:B------:R-:W-:Y:S02]  /*5ff0*/  IMAD.MOV.U32 R7, RZ, RZ, 0x1 ;  /* 0x00000001ff077424 */ /* 0x000fe400078e00ff */
[----:B------:R-:W-:-:S04]  /*6000*/  IMAD.X R5, RZ, RZ, ~R0, P0 ;  /* 0x000000ffff057224 */ /* 0x000fc800000e0e00 */
[-C--:B------:R-:W-:Y:S01]  /*6010*/  IMAD R0, R5, R14.reuse, RZ ;  /* 0x0000000e05007224 */ /* 0x080fe200078e02ff */
[----:B------:R-:W1:Y:S01]  /*6020*/  LDC R8, c[0x0][0x608] ;  /* 0x00018200ff087b82 */ /* 0x000e620000000800 */
[----:B------:R-:W-:-:S04]  /*6030*/  IMAD.WIDE.U32 R4, R3, R14, R16 ;  /* 0x0000000e03047225 */ /* 0x000fc800078e0010 */
[----:B------:R-:W-:Y:S01]  /*6040*/  IMAD R3, R3, R15, R0 ;  /* 0x0000000f03037224 */ /* 0x000fe200078e0200 */
[----:B------:R-:W-:Y:S02]  /*6050*/  I2FP.F32.U32 R0, R24 ;  /* 0x0000001800007245 */ /* 0x000fe40000201000 */
[----:B------:R-:W2:Y:S01]  /*6060*/  LDC R26, c[0x0][0x658] ;  /* 0x00019600ff1a7b82 */ /* 0x000ea20000000800 */
[----:B------:R-:W-:Y:S01]  /*6070*/  IMAD.IADD R3, R5, 0x1, R3 ;  /* 0x0000000105037824 */ /* 0x000fe200078e0203 */
[----:B---3--:R-:W-:Y:S01]  /*6080*/  ISETP.NE.U32.AND P0, PT, R28, RZ, PT ;  /* 0x000000ff1c00720c */ /* 0x008fe20003f05070 */
[----:B------:R-:W-:Y:S01]  /*6090*/  FMUL R0, R0, UR4 ;  /* 0x0000000400007c20 */ /* 0x000fe20008400000 */
[----:B------:R-:W-:Y:S02]  /*60a0*/  MOV R5, 0xffffffff ;  /* 0xffffffff00057802 */ /* 0x000fe40000000f00 */
[----:B------:R-:W-:Y:S01]  /*60b0*/  ISETP.NE.AND.EX P0, PT, R29, RZ, PT, P0 ;  /* 0x000000ff1d00720c */ /* 0x000fe20003f05300 */
[----:B------:R3:W2:Y:S01]  /*60c0*/  F2I.U32.TRUNC.NTZ R13, R0 ;  /* 0x00000000000d7305 */ /* 0x0006a2000020f000 */
[----:B------:R-:W3:Y:S01]  /*60d0*/  LDC R15, c[0x0][0x148] ;  /* 0x00005200ff0f7b82 */ /* 0x000ee20000000800 */
[----:B0-----:R-:W-:-:S02]  /*60e0*/  SHF.R.U64 R12, R4, R6, R3 ;  /* 0x00000006040c7219 */ /* 0x001fc40000001203 */
[----:B------:R-:W-:-:S05]  /*60f0*/  SHF.R.U32.HI R3, RZ, R6, R3 ;  /* 0x00000006ff037219 */ /* 0x000fca0000011603 */
[----:B------:R-:W0:Y:S01]  /*6100*/  LDC R20, c[0x0][0x600] ;  /* 0x00018000ff147b82 */ /* 0x000e220000000800 */
[-CC-:B-1----:R-:W-:Y:S02]  /*6110*/  SHF.R.U64 R10, R12, R8.reuse, R3.reuse ;  /* 0x000000080c0a7219 */ /* 0x182fe40000001203 */
[----:B------:R-:W-:-:S05]  /*6120*/  SHF.R.U32.HI R3, RZ, R8, R3 ;  /* 0x00000008ff037219 */ /* 0x000fca0000011603 */
[----:B------:R-:W1:Y:S01]  /*6130*/  LDC R27, c[0x0][0x648] ;  /* 0x00019200ff1b7b82 */ /* 0x000e620000000800 */
[-C--:B--2---:R-:W-:Y:S02]  /*6140*/  SHF.L.U32 R4, R5, R26.reuse, RZ ;  /* 0x0000001a05047219 */ /* 0x084fe400000006ff */
[-CC-:B------:R-:W-:Y:S02]  /*6150*/  SHF.R.U64 R14, R10, R26.reuse, R3.reuse ;  /* 0x0000001a0a0e7219 */ /* 0x180fe40000001203 */
[----:B------:R-:W-:Y:S02]  /*6160*/  SHF.R.U32.HI R5, RZ, R26, R3 ;  /* 0x0000001aff057219 */ /* 0x000fe40000011603 */
[----:B------:R-:W-:Y:S01]  /*6170*/  LOP3.LUT R25, RZ, R4, RZ, 0x33, !PT ;  /* 0x00000004ff197212 */ /* 0x000fe200078e33ff */
[----:B------:R-:W2:Y:S01]  /*6180*/  LDC R30, c[0x0][0x638] ;  /* 0x00018e00ff1e7b82 */ /* 0x000ea20000000800 */
[----:B------:R-:W-:Y:S01]  /*6190*/  SHF.L.U32 R26, R7, R26, RZ ;  /* 0x0000001a071a7219 */ /* 0x000fe200000006ff */
[----:B------:R-:W-:-:S06]  /*61a0*/  IMAD.MOV.U32 R4, RZ, RZ, R14 ;  /* 0x000000ffff047224 */ /* 0x000fcc00078e000e */
[----:B------:R-:W0:Y:S01]  /*61b0*/  LDC R31, c[0x0][0x610] ;  /* 0x00018400ff1f7b82 */ /* 0x000e220000000800 */
[----:B------:R-:W-:Y:S05]  /*61c0*/  @!P0 BRA `(.L_x_155) ;  /* 0x0000000000288947 */ /* 0x000fea0003800000 */
[----:B------:R-:W4:Y:S02]  /*61d0*/  LDC R3, c[0x0][0x64c] ;  /* 0x00019300ff037b82 */ /* 0x000f240000000800 */
[----:B----4-:R-:W-:-:S05]  /*61e0*/  IADD3 R3, P0, R14, R3, RZ ;  /* 0x000000030e037210 */ /* 0x010fca0007f1e0ff */
        /* <DEDUP_REMOVED lines=8> */
.L_x_155:
[----:B------:R-:W-:Y:S01]  /*6270*/  ISETP.NE.AND P0, PT, R2, 0x1, PT ;  /* 0x000000010200780c */ /* 0x000fe20003f05270 */
[----:B0-----:R-:W-:Y:S01]  /*6280*/  VIADD R7, R20, 0xffffffff ;  /* 0xffffffff14077836 */ /* 0x001fe20000000000 */
[----:B-1-3--:R-:W-:Y:S01]  /*6290*/  SHF.R.U64 R0, R4, R27, R5 ;  /* 0x0000001b04007219 */ /* 0x00afe20000001205 */
[----:B------:R-:W-:Y:S01]  /*62a0*/  IMAD.MOV R13, RZ, RZ, -R13 ;  /* 0x000000ffff0d7224 */ /* 0x000fe200078e0a0d */
[----:B------:R-:W-:Y:S01]  /*62b0*/  LOP3.LUT R5, R10, R25, RZ, 0xc0, !PT ;  /* 0x000000190a057212 */ /* 0x000fe200078ec0ff */
[----:B------:R-:W-:Y:S01]  /*62c0*/  IMAD.MOV.U32 R4, RZ, RZ, 0x1 ;  /* 0x00000001ff047424 */ /* 0x000fe200078e00ff */
[----:B------:R-:W-:Y:S02]  /*62d0*/  IADD3 R3, -R0, RZ, RZ ;  /* 0x000000ff00037210 */ /* 0x000fe40007ffe1ff */
[----:B------:R-:W-:Y:S01]  /*62e0*/  LOP3.LUT R12, R12, R7, RZ, 0xc0, !PT ;  /* 0x000000070c0c7212 */ /* 0x000fe200078ec0ff */
[----:B------:R-:W-:Y:S02]  /*62f0*/  IMAD R0, R26, R0, R5 ;  /* 0x000000001a007224 */ /* 0x000fe400078e0205 */
[----:B--2---:R-:W-:-:S02]  /*6300*/  IMAD R3, R3, R30, R14 ;  /* 0x0000001e03037224 */ /* 0x004fc400078e020e */
[----:B------:R-:W-:Y:S02]  /*6310*/  @P0 IMAD R21, R15, R13, R24 ;  /* 0x0000000d0f150224 */ /* 0x000fe400078e0218 */
[----:B------:R-:W-:Y:S01]  /*6320*/  IMAD R5, R3, R20, R12 ;  /* 0x0000001403057224 */ /* 0x000fe200078e020c */
[----:B------:R-:W-:Y:S01]  /*6330*/  PRMT R3, R4, 0x7610, R3 ;  /* 0x0000761004037816 */ /* 0x000fe20000000003 */
[----:B------:R-:W-:-:S05]  /*6340*/  IMAD R0, R0, R31, R21 ;  /* 0x0000001f00007224 */ /* 0x000fca00078e0215 */
[----:B------:R-:W-:Y:S02]  /*6350*/  SEL R90, R5, R0, !P0 ;  /* 0x00000000055a7207 */ /* 0x000fe40004000000 */
[----:B------:R-:W-:-:S07]  /*6360*/  SEL R0, R0, R5, !P0 ;  /* 0x0000000500007207 */ /* 0x000fce0004000000 */
.L_x_153:
[----:B------:R-:W-:Y:S01]  /*6370*/  LOP3.LUT P0, RZ, R3, 0xff, RZ, 0xc0, !PT ;  /* 0x000000ff03ff7812 */ /* 0x000fe2000780c0ff */
[----:B------:R-:W-:-:S12]  /*6380*/  IMAD.MOV.U32 R92, RZ, RZ, R0 ;  /* 0x000000ffff5c7224 */ /* 0x000fd800078e0000 */
[----:B------:R-:W-:Y:S05]  /*6390*/  @P0 BRA `(.L_x_156) ;  /* 0xffffffa800f80947 */ /* 0x000fea000383ffff */
[----:B------:R-:W-:Y:S05]  /*63a0*/  EXIT ;  /* 0x000000000000794d */ /* 0x000fea0003800000 */
.L_x_3:
[----:B0-----:R-:W-:Y:S01]  /*63b0*/  ULDC.64 UR4, c[0x0][0x650] ;  /* 0x0001940000047ab9 */ /* 0x001fe20000000a00 */
        /* <DEDUP_REMOVED lines=16> */
[----:B0-----:R-:W-:-:S04]  /*64c0*/  IADD3 R11, P0, R16, R7, RZ ;  /* 0x00000007100b7210 */ /* 0x001fc80007f1e0ff */
[----:B------:R-:W-:-:S05]  /*64d0*/  IADD3.X R15, RZ, R17, RZ, P0, !PT ;  /* 0x00000011ff0f7210 */ /* 0x000fca00007fe4ff */
[----:B------:R-:W-:-:S04]  /*64e0*/  IMAD.WIDE.U32 R6, R15, R12, RZ ;  /* 0x0000000c0f067225 */ /* 0x000fc800078e00ff */
[----:B------:R-:W-:-:S04]  /*64f0*/  IMAD.WIDE.U32 R8, P0, R11, R13, R6 ;  /* 0x0000000d0b087225 */ /* 0x000fc80007800006 */
[----:B------:R-:W-:-:S04]  /*6500*/  IMAD.WIDE.U32 R6, R11, R12, RZ ;  /* 0x0000000c0b067225 */ /* 0x000fc800078e00ff */
[----:B------:R-:W-:Y:S01]  /*6510*/  IMAD.X R11, RZ, RZ, RZ, P0 ;  /* 0x000000ffff0b7224 */ /* 0x000fe200000e06ff */
[----:B------:R-:W-:Y:S01]  /*6520*/  IADD3 RZ, P0, R7, R8, RZ ;  /* 0x0000000807ff7210 */ /* 0x000fe20007f1e0ff */
[----:B------:R-:W-:-:S04]  /*6530*/  IMAD.MOV.U32 R10, RZ, RZ, R9 ;  /* 0x000000ffff0a7224 */ /* 0x000fc800078e0009 */
[----:B------:R-:W-:-:S08]  /*6540*/  IMAD.WIDE.U32.X R10, R15, R13, R10, P0 ;  /* 0x0000000d0f0a7225 */ /* 0x000fd000000e040a */
.L_x_158:
[--C-:B------:R-:W-:Y:S01]  /*6550*/  SHF.R.U64 R12, R10, R14, R11.reuse ;  /* 0x0000000e0a0c7219 */ /* 0x100fe2000000120b */
[----:B------:R-:W0:Y:S01]  /*6560*/  LDC R22, c[0x0][0x618] ;  /* 0x00018600ff167b82 */ /* 0x000e220000000800 */
[----:B------:R-:W-:Y:S01]  /*6570*/  I2FP.F32.U32 R6, R4 ;  /* 0x0000000400067245 */ /* 0x000fe20000201000 */
[----:B------:R-:W-:Y:S01]  /*6580*/  ULDC UR4, c[0x0][0x150] ;  /* 0x0000540000047ab9 */ /* 0x000fe20000000800 */
[----:B------:R-:W-:Y:S02]  /*6590*/  SHF.R.U32.HI R5, RZ, R14, R11 ;  /* 0x0000000eff057219 */ /* 0x000fe4000001160b */
[----:B------:R-:W-:Y:S01]  /*65a0*/  IADD3 R9, P0, RZ, -R12, RZ ;  /* 0x8000000cff097210 */ /* 0x000fe20007f1e0ff */
[----:B------:R-:W-:Y:S01]  /*65b0*/  FMUL R11, R6, UR4 ;  /* 0x00000004060b7c20 */ /* 0x000fe20008400000 */
[----:B------:R-:W-:Y:S01]  /*65c0*/  ULDC UR4, c[0x0][0x154] ;  /* 0x0000550000047ab9 */ /* 0x000fe20000000800 */
[----:B------:R-:W1:Y:S02]  /*65d0*/  LDC.64 R24, c[0x0][0x640] ;  /* 0x00019000ff187b82 */ /* 0x000e640000000a00 */
[----:B------:R-:W-:-:S02]  /*65e0*/  IMAD.X R5, RZ, RZ, ~R5, P0 ;  /* 0x000000ffff057224 */ /* 0x000fc400000e0e05 */
[----:B------:R-:W2:Y:S01]  /*65f0*/  F2I.U32.TRUNC.NTZ R11, R11 ;  /* 0x0000000b000b7305 */ /* 0x000ea2000020f000 */
[----:B------:R-:W-:-:S03]  /*6600*/  IMAD.WIDE.U32 R6, R9, R20, R16 ;  /* 0x0000001409067225 */ /* 0x000fc600078e0010 */
[----:B------:R-:W3:Y:S01]  /*6610*/  LDC R13, c[0x0][0x144] ;  /* 0x00005100ff0d7b82 */ /* 0x000ee20000000800 */
[----:B------:R-:W-:-:S04]  /*6620*/  IMAD R8, R5, R20, RZ ;  /* 0x0000001405087224 */ /* 0x000fc800078e02ff */
[----:B------:R-:W-:Y:S02]  /*6630*/  IMAD R5, R9, R21, R8 ;  /* 0x0000001509057224 */ /* 0x000fe400078e0208 */
[----:B------:R-:W-:Y:S01]  /*6640*/  IMAD.MOV.U32 R8, RZ, RZ, -0x1 ;  /* 0xffffffffff087424 */ /* 0x000fe200078e00ff */
[----:B------:R-:W4:Y:S01]  /*6650*/  LDC R14, c[0x0][0x608] ;  /* 0x00018200ff0e7b82 */ /* 0x000f220000000800 */
[----:B------:R-:W-:Y:S01]  /*6660*/  IMAD.IADD R5, R7, 0x1, R5 ;  /* 0x0000000107057824 */ /* 0x000fe200078e0205 */
[----:B------:R-:W-:-:S04]  /*6670*/  I2FP.F32.U32 R7, R3 ;  /* 0x0000000300077245 */ /* 0x000fc80000201000 */
[-C--:B0-----:R-:W-:Y:S01]  /*6680*/  SHF.R.U64 R10, R6, R22.reuse, R5 ;  /* 0x00000016060a7219 */ /* 0x081fe20000001205 */
[----:B--2---:R-:W-:Y:S01]  /*6690*/  IMAD.MOV R6, RZ, RZ, -R11 ;  /* 0x000000ffff067224 */ /* 0x004fe200078e0a0b */
[----:B------:R-:W0:Y:S01]  /*66a0*/  LDC R9, c[0x0][0x658] ;  /* 0x00019600ff097b82 */ /* 0x000e220000000800 */
[----:B-1----:R-:W-:Y:S01]  /*66b0*/  ISETP.NE.U32.AND P0, PT, R24, RZ, PT ;  /* 0x000000ff1800720c */ /* 0x002fe20003f05070 */
[----:B------:R-:W-:Y:S01]  /*66c0*/  FMUL R7, R7, UR4 ;  /* 0x0000000407077c20 */ /* 0x000fe20008400000 */
[----:B------:R-:W-:Y:S02]  /*66d0*/  SHF.R.U32.HI R5, RZ, R22, R5 ;  /* 0x00000016ff057219 */ /* 0x000fe40000011605 */
[----:B------:R-:W-:-:S03]  /*66e0*/  ISETP.NE.AND.EX P0, PT, R25, RZ, PT, P0 ;  /* 0x000000ff1900720c */ /* 0x000fc60003f05300 */
[----:B------:R-:W1:Y:S01]  /*66f0*/  LDC R20, c[0x0][0x148] ;  /* 0x00005200ff147b82 */ /* 0x000e620000000800 */
[----:B---3--:R-:W-:Y:S02]  /*6700*/  IMAD R23, R13, R6, R4 ;  /* 0x000000060d177224 */ /* 0x008fe400078e0204 */
[----:B------:R-:W-:-:S05]  /*6710*/  IMAD.MOV.U32 R6, RZ, RZ, 0x1 ;  /* 0x00000001ff067424 */ /* 0x000fca00078e00ff */
[----:B------:R-:W2:Y:S01]  /*6720*/  LDC R21, c[0x0][0x600] ;  /* 0x00018000ff157b82 */ /* 0x000ea20000000800 */
[-CC-:B----4-:R-:W-:Y:S02]  /*6730*/  SHF.R.U64 R13, R10, R14.reuse, R5.reuse ;  /* 0x0000000e0a0d7219 */ /* 0x190fe40000001205 */
[----:B------:R-:W-:Y:S02]  /*6740*/  SHF.R.U32.HI R4, RZ, R14, R5 ;  /* 0x0000000eff047219 */ /* 0x000fe40000011605 */
[----:B------:R3:W4:Y:S03]  /*6750*/  F2I.U32.TRUNC.NTZ R14, R7 ;  /* 0x00000007000e7305 */ /* 0x000726000020f000 */
[----:B------:R-:W1:Y:S01]  /*6760*/  LDC R26, c[0x0][0x648] ;  /* 0x00019200ff1a7b82 */ /* 0x000e620000000800 */
[-C--:B0-----:R-:W-:Y:S02]  /*6770*/  SHF.L.U32 R8, R8, R9.reuse, RZ ;  /* 0x0000000908087219 */ /* 0x081fe400000006ff */
[----:B------:R-:W-:-:S02]  /*6780*/  SHF.R.U64 R15, R13, R9, R4 ;  /* 0x000000090d0f7219 */ /* 0x000fc40000001204 */
[-C--:B------:R-:W-:Y:S02]  /*6790*/  SHF.R.U32.HI R5, RZ, R9.reuse, R4 ;  /* 0x00000009ff057219 */ /* 0x080fe40000011604 */
[----:B------:R-:W-:Y:S01]  /*67a0*/  SHF.L.U32 R22, R6, R9, RZ ;  /* 0x0000000906167219 */ /* 0x000fe200000006ff */
[----:B------:R-:W0:Y:S01]  /*67b0*/  LDC R27, c[0x0][0x638] ;  /* 0x00018e00ff1b7b82 */ /* 0x000e220000000800 */
[----:B------:R-:W-:Y:S02]  /*67c0*/  LOP3.LUT R28, RZ, R8, RZ, 0x33, !PT ;  /* 0x00000008ff1c7212 */ /* 0x000fe400078e33ff */
[----:B------:R-:W-:-:S05]  /*67d0*/  MOV R4, R15 ;  /* 0x0000000f00047202 */ /* 0x000fca0000000f00 */
        /* <DEDUP_REMOVED lines=12> */
.L_x_159:
[----:B------:R-:W-:Y:S01]  /*68a0*/  ISETP.NE.AND P0, PT, R2, 0x1, PT ;  /* 0x000000010200780c */ /* 0x000fe20003f05270 */
[----:B--2---:R-:W-:Y:S01]  /*68b0*/  VIADD R7, R21, 0xffffffff ;  /* 0xffffffff15077836 */ /* 0x004fe20000000000 */
[----:B-1----:R-:W-:Y:S01]  /*68c0*/  SHF.R.U64 R5, R4, R26, R5 ;  /* 0x0000001a04057219 */ /* 0x002fe20000001205 */
[----:B------:R-:W-:Y:S01]  /*68d0*/  IMAD.MOV R14, RZ, RZ, -R14 ;  /* 0x000000ffff0e7224 */ /* 0x000fe200078e0a0e */
[----:B------:R-:W-:Y:S02]  /*68e0*/  LOP3.LUT R4, R13, R28, RZ, 0xc0, !PT ;  /* 0x0000001c0d047212 */ /* 0x000fe400078ec0ff */
[----:B------:R-:W-:Y:S01]  /*68f0*/  LOP3.LUT R10, R10, R7, RZ, 0xc0, !PT ;  /* 0x000000070a0a7212 */ /* 0x000fe200078ec0ff */
[----:B------:R-:W-:Y:S01]  /*6900*/  IMAD.MOV R6, RZ, RZ, -R5 ;  /* 0x000000ffff067224 */ /* 0x000fe200078e0a05 */
[----:B------:R-:W-:Y:S01]  /*6910*/  MOV R8, R12 ;  /* 0x0000000c00087202 */ /* 0x000fe20000000f00 */
[----:B------:R-:W-:-:S04]  /*6920*/  IMAD R4, R22, R5, R4 ;  /* 0x0000000516047224 */ /* 0x000fc800078e0204 */
[----:B------:R-:W-:Y:S02]  /*6930*/  @P0 IMAD R23, R20, R14, R3 ;  /* 0x0000000e14170224 */ /* 0x000fe400078e0203 */
[----:B0-----:R-:W-:Y:S02]  /*6940*/  IMAD R3, R6, R27, R15 ;  /* 0x0000001b06037224 */ /* 0x001fe400078e020f */
[----:B------:R-:W-:Y:S02]  /*6950*/  IMAD R7, R4, R29, R23 ;  /* 0x0000001d04077224 */ /* 0x000fe400078e0217 */
[----:B------:R-:W-:Y:S02]  /*6960*/  IMAD R4, R3, R21, R10 ;  /* 0x0000001503047224 */ /* 0x000fe400078e020a */
[----:B------:R-:W-:-:S03]  /*6970*/  IMAD.MOV.U32 R6, RZ, RZ, 0x1 ;  /* 0x00000001ff067424 */ /* 0x000fc600078e00ff */
[----:B------:R-:W-:Y:S02]  /*6980*/  SEL R9, R4, R7, !P0 ;  /* 0x0000000704097207 */ /* 0x000fe40004000000 */
[----:B------:R-:W-:-:S07]  /*6990*/  SEL R7, R7, R4, !P0 ;  /* 0x0000000407077207 */ /* 0x000fce0004000000 */
.L_x_157:
[----:B------:R-:W-:-:S08]  /*69a0*/  NOP ;  /* 0x0000000000007918 */ /* 0x000fd00000000000 */
[----:B------:R-:W0:-:S00]  /*69b0*/  USETMAXREG.DEALLOC.CTAPOOL 0x28 ;  /* 0x00000028000079c8 */ /* 0x000e0000080e0500 */
[----:B0-----:R-:W-:-:S13]  /*69c0*/  ISETP.NE.AND P0, PT, R0, RZ, PT ;  /* 0x000000ff0000720c */ /* 0x001fda0003f05270 */
[----:B------:R-:W-:Y:S05]  /*69d0*/  @P0 EXIT ;  /* 0x000000000000094d */ /* 0x000fea0003800000 */
[----:B------:R-:W-:Y:S01]  /*69e0*/  LOP3.LUT P0, RZ, R6, 0xff, RZ, 0xc0, !PT ;  /* 0x000000ff06ff7812 */ /* 0x000fe2000780c0ff */
[----:B------:R-:W-:Y:S02]  /*69f0*/  IMAD.MOV.U32 R0, RZ, RZ, 0x1 ;  /* 0x00000001ff007424 */ /* 0x000fe400078e00ff */
[----:B------:R-:W-:-:S10]  /*6a00*/  IMAD.MOV.U32 R12, RZ, RZ, RZ ;  /* 0x000000ffff0c7224 */ /* 0x000fd400078e00ff */
[----:B------:R-:W-:Y:S05]  /*6a10*/  @!P0 BRA `(.L_x_160) ;  /* 0x0000000c00308947 */ /* 0x000fea0003800000 */
[----:B------:R-:W0:Y:S01]  /*6a20*/  LDC R0, c[0x0][0x28c] ;  /* 0x0000a300ff007b82 */ /* 0x000e220000000800 */
[----:B------:R-:W-:Y:S01]  /*6a30*/  ULDC UR5, c[0x0][0x600] ;  /* 0x0001800000057ab9 */ /* 0x000fe20000000800 */
[----:B------:R-:W-:Y:S01]  /*6a40*/  ULDC UR4, c[0x0][0xc] ;  /* 0x0000030000047ab9 */ /* 0x000fe20000000800 */
[----:B------:R-:W-:Y:S01]  /*6a50*/  UIADD3 UR16, UR5, -0x1, URZ ;  /* 0xffffffff05107890 */ /* 0x000fe2000fffe03f */
[C---:B------:R-:W-:Y:S01]  /*6a60*/  LOP3.LUT P2, RZ, R18.reuse, 0x7f, RZ, 0xc0, !PT ;  /* 0x0000007f12ff7812 */ /* 0x040fe2000784c0ff */
[----:B------:R-:W-:Y:S01]  /*6a70*/  ULDC UR6, c[0x0][0x658] ;  /* 0x0001960000067ab9 */ /* 0x000fe20000000800 */
[----:B------:R-:W-:Y:S01]  /*6a80*/  ULDC UR5, c[0x0][0x10] ;  /* 0x0000040000057ab9 */ /* 0x000fe20000000800 */
[----:B------:R-:W-:Y:S01]  /*6a90*/  UMOV UR7, 0xffffffff ;  /* 0xffffffff00077882 */ /* 0x000fe20000000000 */
[----:B------:R-:W-:Y:S01]  /*6aa0*/  UMOV UR8, 0x1 ;  /* 0x0000000100087882 */ /* 0x000fe20000000000 */
[----:B------:R-:W-:Y:S01]  /*6ab0*/  UIMAD.WIDE.U32 UR4, UR4, UR5, URZ ;  /* 0x00000005040472a5 */ /* 0x000fe2000f8e003f */
[----:B------:R-:W-:Y:S01]  /*6ac0*/  LOP3.LUT P0, RZ, R18, 0x1f, RZ, 0xc0, !PT ;  /* 0x0000001f12ff7812 */ /* 0x000fe2000780c0ff */
[----:B------:R-:W-:Y:S01]  /*6ad0*/  USHF.L.U32 UR7, UR7, UR6, URZ ;  /* 0x0000000607077299 */ /* 0x000fe2000800063f */
[----:B------:R-:W-:Y:S01]  /*6ae0*/  BSSY B0, `(.L_x_160) ;  /* 0x00000bf000007945 */ /* 0x000fe20003800000 */
[----:B------:R-:W-:Y:S01]  /*6af0*/  USHF.L.U32 UR18, UR8, UR6, URZ ;  /* 0x0000000608127299 */ /* 0x000fe2000800063f */
[----:B------:R-:W-:Y:S01]  /*6b00*/  IMAD.MOV.U32 R13, RZ, RZ, 0x1 ;  /* 0x00000001ff0d7424 */ /* 0x000fe200078e00ff */
[----:B------:R-:W-:Y:S01]  /*6b10*/  LOP3.LUT R11, R19, 0x2, RZ, 0xfc, !PT ;  /* 0x00000002130b7812 */ /* 0x000fe200078efcff */
[----:B------:R-:W-:Y:S01]  /*6b20*/  ULDC UR6, c[0x0][0x14] ;  /* 0x0000050000067ab9 */ /* 0x000fe20000000800 */
[----:B------:R-:W-:Y:S01]  /*6b30*/  PLOP3.LUT P0, PT, P0, P2, PT, 0x8a, 0x0 ;  /* 0x000000000000781c */ /* 0x000fe20000705172 */
[----:B------:R-:W-:Y:S01]  /*6b40*/  UIMAD.WIDE.U32 UR20, UR4, UR6, URZ ;  /* 0x00000006041472a5 */ /* 0x000fe2000f8e003f */
[----:B------:R-:W-:Y:S01]  /*6b50*/  IMAD.MOV.U32 R12, RZ, RZ, RZ ;  /* 0x000000ffff0c7224 */ /* 0x000fe200078e00ff */
[----:B------:R-:W-:-:S02]  /*6b60*/  UIMAD UR13, UR5, UR6, URZ ;  /* 0x00000006050d72a4 */ /* 0x000fc4000f8e023f */
[----:B------:R-:W-:Y:S01]  /*6b70*/  ULOP3.LUT UR17, URZ, UR7, URZ, 0x33, !UPT ;  /* 0x000000073f117292 */ /* 0x000fe2000f8e333f */
[----:B0-----:R-:W-:Y:S01]  /*6b80*/  VIADD R0, R0, 0x1f ;  /* 0x0000001f00007836 */ /* 0x001fe20000000000 */
[----:B------:R-:W-:Y:S01]  /*6b90*/  UIADD3 UR13, UR21, UR13, URZ ;  /* 0x0000000d150d7290 */ /* 0x000fe2000fffe03f */
[----:B------:R-:W-:-:S03]  /*6ba0*/  ULDC.64 UR22, c[0x0][0x198] ;  /* 0x0000660000167ab9 */ /* 0x000fc60000000a00 */
[----:B------:R-:W-:-:S04]  /*6bb0*/  SHF.R.S32.HI R3, RZ, 0x1f, R0 ;  /* 0x0000001fff037819 */ /* 0x000fc80000011400 */
[----:B------:R-:W-:Y:S01]  /*6bc0*/  LEA.HI R3, R3, R0, RZ, 0x5 ;  /* 0x0000000003037211 */ /* 0x000fe200078f28ff */
[----:B------:R-:W-:-:S03]  /*6bd0*/  IMAD.MOV.U32 R0, RZ, RZ, 0x1 ;  /* 0x00000001ff007424 */ /* 0x000fc600078e00ff */
[----:B------:R-:W-:-:S05]  /*6be0*/  SHF.R.S32.HI R3, RZ, 0x5, R3 ;  /* 0x00000005ff037819 */ /* 0x000fca0000011403 */
[----:B------:R-:W-:-:S07]  /*6bf0*/  VIADD R10, R3, 0x1 ;  /* 0x00000001030a7836 */ /* 0x000fce0000000000 */
.L_x_172:
[----:B------:R-:W-:-:S03]  /*6c00*/  UMOV UR4, 0xffffffff ;  /* 0xffffffff00047882 */ /* 0x000fc60000000000 */
[----:B------:R-:W-:Y:S05]  /*6c10*/  BRA.DIV UR4, `(.L_x_161) ;  /* 0x0000000e04e47947 */ /* 0x000fea000b800000 */
[----:B------:R-:W-:-:S13]  /*6c20*/  ELECT P6, URZ, PT ;  /* 0x00000000003f782f */ /* 0x000fda00038c0000 */
.L_x_185:
[----:B------:R-:W0:Y:S01]  /*6c30*/  LDC R4, c[0x0][0x28c] ;  /* 0x0000a300ff047b82 */ /* 0x000e220000000800 */
[----:B------:R-:W-:Y:S01]  /*6c40*/  BSSY B1, `(.L_x_162) ;  /* 0x0000037000017945 */ /* 0x000fe20003800000 */
[----:B0-----:R-:W-:-:S13]  /*6c50*/  ISETP.LT.OR P6, PT, R4, 0x1, !P6 ;  /* 0x000000010400780c */ /* 0x001fda00077c1670 */
[----:B------:R-:W-:Y:S05]  /*6c60*/  @P6 BRA `(.L_x_163) ;  /* 0x0000000000d06947 */ /* 0x000fea0003800000 */
[----:B------:R-:W-:Y:S01]  /*6c70*/  SHF.L.U32 R15, R9, 0x6, RZ ;  /* 0x00000006090f7819 */ /* 0x000fe200000006ff */
[----:B------:R-:W-:Y:S02]  /*6c80*/  IMAD.SHL.U32 R18, R7, 0x100, RZ ;  /* 0x0000010007127824 */ /* 0x000fe400078e00ff */
[----:B------:R-:W-:Y:S02]  /*6c90*/  IMAD.MOV.U32 R20, RZ, RZ, RZ ;  /* 0x000000ffff147224 */ /* 0x000fe400078e00ff */
[----:B------:R-:W-:Y:S02]  /*6ca0*/  IMAD.MOV.U32 R4, RZ, RZ, R10 ;  /* 0x000000ffff047224 */ /* 0x000fe400078e000a */
[----:B------:R-:W-:Y:S02]  /*6cb0*/  IMAD.MOV.U32 R5, RZ, RZ, R0 ;  /* 0x000000ffff057224 */ /* 0x000fe400078e0000 */
[----:B------:R-:W-:-:S07]  /*6cc0*/  IMAD.MOV.U32 R6, RZ, RZ, R12 ;  /* 0x000000ffff067224 */ /* 0x000fce00078e000c */
.L_x_167:
[----:B------:R-:W0:Y:S01]  /*6cd0*/  S2R R14, SR_CgaCtaId ;  /* 0x00000000000e7919 */ /* 0x000e220000008800 */
[----:B------:R-:W-:Y:S01]  /*6ce0*/  MOV R7, 0x400 ;  /* 0x0000040000077802 */ /* 0x000fe20000000f00 */
[----:B------:R-:W1:Y:S03]  /*6cf0*/  @!P2 LDC R9, c[0x0][0x500] ;  /* 0x00014000ff09ab82 */ /* 0x000e660000000800 */
[----:B0-----:R-:W-:Y:S02]  /*6d00*/  LEA R21, R14, R7, 0x18 ;  /* 0x000000070e157211 */ /* 0x001fe400078ec0ff */
[----:B------:R-:W-:-:S03]  /*6d10*/  SHF.L.U32 R7, R5, 0x1f, RZ ;  /* 0x0000001f05077819 */ /* 0x000fc600000006ff */
[----:B------:R-:W-:-:S04]  /*6d20*/  IMAD R14, R6, 0x8, R21 ;  /* 0x00000008060e7824 */ /* 0x000fc800078e0215 */
[----:B------:R-:W0:Y:S02]  /*6d30*/  SYNCS.PHASECHK.TRANS64.TRYWAIT P1, [R14+URZ+0x30], R7 ;  /* 0x000030070e0075a7 */ /* 0x000e24000802017f */
[----:B01----:R-:W-:Y:S05]  /*6d40*/  @!P1 BRA `(.L_x_164) ;  /* 0x0000000c00b89947 */ /* 0x003fea0003800000 */
.L_x_186:
[----:B0-----:R-:W-:Y:S01]  /*6d50*/  PRMT R7, R11, 0x9910, RZ ;  /* 0x000099100b077816 */ /* 0x001fe200000000ff */
[----:B------:R0:W-:Y:S03]  /*6d60*/  @!P2 SYNCS.ARRIVE.TRANS64 RZ, [R14+URZ], R9 ;  /* 0x000000090effa9a7 */ /* 0x0001e6000800003f */
[----:B------:R-:W-:-:S13]  /*6d70*/  ISETP.NE.AND P1, PT, R7, 0x2, PT ;  /* 0x000000020700780c */ /* 0x000fda0003f25270 */
[----:B0-----:R-:W-:Y:S05]  /*6d80*/  @P1 BRA `(.L_x_165) ;  /* 0x0000000000041947 */ /* 0x001fea0003800000 */
[----:B------:R-:W-:Y:S01]  /*6d90*/  BPT.TRAP 0x1 ;  /* 0x000000040000795c */ /* 0x000fe20000300000 */
.L_x_165:
[----:B------:R-:W-:Y:S05]  /*6da0*/  @P0 BRA `(.L_x_166) ;  /* 0x0000000000040947 */ /* 0x000fea0003800000 */
[----:B------:R-:W-:Y:S01]  /*6db0*/  BPT.TRAP 0x1 ;  /* 0x000000040000795c */ /* 0x000fe20000300000 */
.L_x_166:
[C---:B------:R-:W-:Y:S01]  /*6dc0*/  IMAD R7, R6.reuse, 0x8000, R21 ;  /* 0x0000800006077824 */ /* 0x040fe200078e0215 */
[----:B------:R-:W-:Y:S01]  /*6dd0*/  LEA R21, R6, R21, 0xd ;  /* 0x0000001506157211 */ /* 0x000fe200078e68ff */
[----:B------:R-:W-:Y:S01]  /*6de0*/  VIADD R4, R4, 0xffffffff ;  /* 0xffffffff04047836 */ /* 0x000fe20000000000 */
[----:B------:R-:W-:Y:S01]  /*6df0*/  R2UR UR9, R14 ;  /* 0x000000000e0972ca */ /* 0x000fe200000e0000 */
[----:B------:R-:W-:Y:S01]  /*6e00*/  UIADD3 UR4, UP0, UR22, 0xf0, URZ ;  /* 0x000000f016047890 */ /* 0x000fe2000ff1e03f */
[----:B------:R-:W-:Y:S01]  /*6e10*/  R2UR UR5, R7 ;  /* 0x00000000070572ca */ /* 0x000fe200000e0000 */
[----:B------:R-:W-:Y:S01]  /*6e20*/  UIADD3 UR24, UP1, UR22, 0x1f0, URZ ;  /* 0x000001f016187890 */ /* 0x000fe2000ff3e03f */
[----:B------:R-:W-:Y:S01]  /*6e30*/  R2UR UR8, R21 ;  /* 0x00000000150872ca */ /* 0x000fe200000e0000 */
[----:B------:R-:W-:Y:S01]  /*6e40*/  VIADD R6, R6, 0x1 ;  /* 0x0000000106067836 */ /* 0x000fe20000000000 */
[----:B------:R-:W-:Y:S01]  /*6e50*/  R2UR UR11, R18 ;  /* 0x00000000120b72ca */ /* 0x000fe200000e0000 */
[----:B------:R-:W-:Y:S01]  /*6e60*/  UIADD3.X UR25, URZ, UR23, URZ, UP1, !UPT ;  /* 0x000000173f197290 */ /* 0x000fe20008ffe43f */
[----:B------:R-:W-:Y:S01]  /*6e70*/  R2UR UR10, R20 ;  /* 0x00000000140a72ca */ /* 0x000fe200000e0000 */
[----:B------:R-:W-:Y:S01]  /*6e80*/  UMOV UR6, 0x0 ;  /* 0x0000000000067882 */ /* 0x000fe20000000000 */
[----:B------:R-:W-:Y:S01]  /*6e90*/  R2UR UR12, R8 ;  /* 0x00000000080c72ca */ /* 0x000fe200000e0000 */
[----:B------:R-:W-:Y:S01]  /*6ea0*/  UMOV UR7, 0x10000000 ;  /* 0x1000000000077882 */ /* 0x000fe20000000000 */
[----:B------:R-:W-:Y:S01]  /*6eb0*/  R2UR UR19, R15 ;  /* 0x000000000f1372ca */ /* 0x000fe200000e0000 */
[----:B------:R-:W-:Y:S01]  /*6ec0*/  VIADD R20, R20, 0x20 ;  /* 0x0000002014147836 */ /* 0x000fe20000000000 */
[----:B------:R-:W-:Y:S01]  /*6ed0*/  ISETP.GT.AND P3, PT, R4, 0x1, PT ;  /* 0x000000010400780c */ /* 0x000fe20003f64270 */
[----:B------:R-:W-:Y:S01]  /*6ee0*/  UIADD3 UR14, UR5, 0x180, URZ ;  /* 0x00000180050e7890 */ /* 0x000fe2000fffe03f */
[----:B------:R-:W-:Y:S01]  /*6ef0*/  ISETP.NE.AND P1, PT, R6, 0x6, PT ;  /* 0x000000060600780c */ /* 0x000fe20003f25270 */
[----:B------:R-:W-:-:S02]  /*6f00*/  UIADD3.X UR5, URZ, UR23, URZ, UP0, !UPT ;  /* 0x000000173f057290 */ /* 0x000fc400087fe43f */
[----:B------:R-:W-:Y:S01]  /*6f10*/  UIADD3 UR15, UR8, 0x30180, URZ ;  /* 0x00030180080f7890 */ /* 0x000fe2000fffe03f */
[----:B------:R-:W-:Y:S02]  /*6f20*/  SEL R14, RZ, 0x1, P1 ;  /* 0x00000001ff0e7807 */ /* 0x000fe40000800000 */
[----:B------:R-:W-:Y:S01]  /*6f30*/  UMOV UR8, UR14 ;  /* 0x0000000e00087c82 */ /* 0x000fe20008000000 */
[----:B------:R-:W-:Y:S02]  /*6f40*/  SEL R6, R6, RZ, P1 ;  /* 0x000000ff06067207 */ /* 0x000fe40000800000 */
[----:B------:R-:W-:Y:S01]  /*6f50*/  LOP3.LUT R5, R5, R14, RZ, 0x3c, !PT ;  /* 0x0000000e05057212 */ /* 0x000fe200078e3cff */
[----:B------:R0:W-:Y:S02]  /*6f60*/  UTMALDG.3D [UR8], [UR4], desc[UR6] ;  /* 0x00000608040075b4 */ /* 0x0001e40008011000 */
[----:B0-----:R-:W-:Y:S01]  /*6f70*/  UMOV UR8, UR15 ;  /* 0x0000000f00087c82 */ /* 0x001fe20008000000 */
[----:B------:R-:W-:-:S02]  /*6f80*/  UMOV UR11, UR19 ;  /* 0x00000013000b7c82 */ /* 0x000fc40008000000 */
[----:B------:R0:W-:Y:S02]  /*6f90*/  UTMALDG.3D [UR8], [UR24], desc[UR6] ;  /* 0x00000608180075b4 */ /* 0x0001e40008011000 */
[----:B0-----:R-:W-:Y:S05]  /*6fa0*/  @P3 BRA `(.L_x_167) ;  /* 0xfffffffc00483947 */ /* 0x001fea000383ffff */
.L_x_163:
[----:B------:R-:W-:Y:S05]  /*6fb0*/  BSYNC B1 ;  /* 0x0000000000017941 */ /* 0x000fea0003800000 */
.L_x_162:
[----:B------:R-:W-:Y:S01]  /*6fc0*/  LOP3.LUT P3, RZ, R13, 0xff, RZ, 0xc0, !PT ;  /* 0x000000ff0dff7812 */ /* 0x000fe2000786c0ff */
[----:B------:R-:W-:Y:S01]  /*6fd0*/  IMAD.IADD R12, R3, 0x1, R12 ;  /* 0x00000001030c7824 */ /* 0x000fe200078e020c */
[----:B------:R-:W-:Y:S01]  /*6fe0*/  IADD3 R16, P4, R16, UR20, RZ ;  /* 0x0000001410107c10 */ /* 0x000fe2000ff9e0ff */
[----:B------:R-:W-:Y:S01]  /*6ff0*/  ULDC.64 UR4, c[0x0][0x650] ;  /* 0x0001940000047ab9 */ /* 0x000fe20000000a00 */
[----:B------:R-:W-:Y:S01]  /*7000*/  BSSY B1, `(.L_x_168) ;  /* 0x000006a000017945 */ /* 0x000fe20003800000 */
[----:B------:R-:W-:Y:S01]  /*7010*/  IMAD.MOV.U32 R9, RZ, RZ, -0x1 ;  /* 0xffffffffff097424 */ /* 0x000fe200078e00ff */
[----:B------:R-:W-:Y:S01]  /*7020*/  ISETP.GT.U32.AND P1, PT, R12, 0x5, PT ;  /* 0x000000050c00780c */ /* 0x000fe20003f24070 */
[----:B------:R-:W-:Y:S01]  /*7030*/  IMAD.MOV.U32 R8, RZ, RZ, -0x1 ;  /* 0xffffffffff087424 */ /* 0x000fe200078e00ff */
[----:B------:R-:W-:Y:S02]  /*7040*/  IADD3.X R17, R17, UR13, RZ, P4, !PT ;  /* 0x0000000d11117c10 */ /* 0x000fe4000a7fe4ff */
[----:B------:R-:W-:-:S02]  /*7050*/  ISETP.LT.U32.AND P1, PT, R3, 0x6, P1 ;  /* 0x000000060300780c */ /* 0x000fc40000f21070 */
[----:B------:R-:W-:Y:S01]  /*7060*/  PRMT R13, RZ, 0x7610, R13 ;  /* 0x00007610ff0d7816 */ /* 0x000fe2000000000d */
[----:B------:R-:W0:Y:S01]  /*7070*/  @P3 S2R R5, SR_CgaCtaId ;  /* 0x0000000000053919 */ /* 0x000e220000008800 */
[----:B------:R-:W-:-:S04]  /*7080*/  @P3 MOV R4, 0x400 ;  /* 0x0000040000043802 */ /* 0x000fc80000000f00 */
[----:B0-----:R-:W-:Y:S01]  /*7090*/  @P3 LEA R6, R5, R4, 0x18 ;  /* 0x0000000405063211 */ /* 0x001fe200078ec0ff */
[----:B------:R-:W-:-:S03]  /*70a0*/  IMAD.WIDE.U32 R4, R12, -0x55555555, RZ ;  /* 0xaaaaaaab0c047825 */ /* 0x000fc600078e00ff */
[----:B------:R0:W-:Y:S01]  /*70b0*/  @P3 SYNCS.ARRIVE.TRANS64.A1T0 RZ, [R6+URZ+0x78], RZ ;  /* 0x000078ff06ff39a7 */ /* 0x0001e2000810003f */
[----:B------:R-:W-:Y:S02]  /*70c0*/  ISETP.GE.U32.AND P3, PT, R3, 0x6, PT ;  /* 0x000000060300780c */ /* 0x000fe40003f66070 */
[----:B------:R-:W-:Y:S02]  /*70d0*/  SHF.R.U32.HI R7, RZ, 0x2, R5 ;  /* 0x00000002ff077819 */ /* 0x000fe40000011605 */
[----:B------:R-:W-:Y:S02]  /*70e0*/  SEL R5, RZ, 0x1, !P1 ;  /* 0x00000001ff057807 */ /* 0x000fe40004800000 */
[----:B------:R-:W-:Y:S01]  /*70f0*/  ISETP.GE.U32.AND P1, PT, R16, UR4, PT ;  /* 0x0000000410007c0c */ /* 0x000fe2000bf26070 */
[----:B------:R-:W-:Y:S01]  /*7100*/  IMAD R12, R7, -0x6, R12 ;  /* 0xfffffffa070c7824 */ /* 0x000fe200078e020c */
[----:B------:R-:W-:Y:S02]  /*7110*/  LOP3.LUT R0, R0, R5, RZ, 0x3c, !PT ;  /* 0x0000000500007212 */ /* 0x000fe400078e3cff */
[----:B------:R-:W-:-:S02]  /*7120*/  ISETP.GE.U32.AND.EX P1, PT, R17, UR5, PT, P1 ;  /* 0x0000000511007c0c */ /* 0x000fc4000bf26110 */
[----:B------:R-:W-:Y:S02]  /*7130*/  PRMT R4, RZ, 0x7610, R4 ;  /* 0x00007610ff047816 */ /* 0x000fe40000000004 */
[----:B------:R-:W-:Y:S01]  /*7140*/  @P3 LOP3.LUT R0, R0, 0x1, R7, 0x78, !PT ;  /* 0x0000000100003812 */ /* 0x000fe200078e7807 */
[----:B------:R-:W-:-:S08]  /*7150*/  IMAD.MOV.U32 R7, RZ, RZ, -0x1 ;  /* 0xffffffffff077424 */ /* 0x000fd000078e00ff */
[----:B0-----:R-:W-:Y:S05]  /*7160*/  @P1 BRA `(.L_x_169) ;  /* 0x00000004004c1947 */ /* 0x001fea0003800000 */
[----:B------:R-:W-:Y:S01]  /*7170*/  ULDC.64 UR4, c[0x0][0x628] ;  /* 0x00018a0000047ab9 */ /* 0x000fe20000000a00 */
[----:B------:R-:W0:Y:S01]  /*7180*/  S2R R15, SR_CTAID.X ;  /* 0x00000000000f7919 */ /* 0x000e220000002500 */
[----:B------:R-:W-:Y:S01]  /*7190*/  ISETP.NE.U32.AND P1, PT, RZ, UR4, PT ;  /* 0x00000004ff007c0c */ /* 0x000fe2000bf25070 */
[----:B------:R-:W-:Y:S01]  /*71a0*/  ULDC UR7, c[0x0][0x630] ;  /* 0x00018c0000077ab9 */ /* 0x000fe20000000800 */
[----:B------:R-:W-:Y:S01]  /*71b0*/  MOV R4, R16 ;  /* 0x0000001000047202 */ /* 0x000fe20000000f00 */
[----:B------:R-:W1:Y:S01]  /*71c0*/  S2R R14, SR_CTAID.Y ;  /* 0x00000000000e7919 */ /* 0x000e620000002600 */
[----:B------:R-:W-:Y:S01]  /*71d0*/  ISETP.NE.AND.EX P1, PT, RZ, UR5, PT, P1 ;  /* 0x00000005ff007c0c */ /* 0x000fe2000bf25310 */
[----:B------:R-:W-:-:S12]  /*71e0*/  IMAD.MOV.U32 R5, RZ, RZ, R17 ;  /* 0x000000ffff057224 */ /* 0x000fd800078e0011 */
[----:B------:R-:W-:Y:S05]  /*71f0*/  @!P1 BRA `(.L_x_170) ;  /* 0x0000000000289947 */ /* 0x000fea0003800000 */
[----:B------:R-:W-:Y:S02]  /*7200*/  ULDC UR6, c[0x0][0x634] ;  /* 0x00018d0000067ab9 */ /* 0x000fe40000000800 */
[----:B------:R-:W-:-:S05]  /*7210*/  IADD3 R9, P1, R16, UR6, RZ ;  /* 0x0000000610097c10 */ /* 0x000fca000ff3e0ff */
[----:B------:R-:W-:-:S04]  /*7220*/  IMAD.X R21, RZ, RZ, R17, P1 ;  /* 0x000000ffff157224 */ /* 0x000fc800008e0611 */
[----:B------:R-:W-:-:S04]  /*7230*/  IMAD.WIDE.U32 R6, R21, UR4, RZ ;  /* 0x0000000415067c25 */ /* 0x000fc8000f8e00ff */
[----:B------:R-:W-:-:S04]  /*7240*/  IMAD.WIDE.U32 R6, P1, R9, UR5, R6 ;  /* 0x0000000509067c25 */ /* 0x000fc8000f820006 */
[----:B------:R-:W-:-:S04]  /*7250*/  IMAD.WIDE.U32 R8, R9, UR4, RZ ;  /* 0x0000000409087c25 */ /* 0x000fc8000f8e00ff */
[----:B------:R-:W-:Y:S01]  /*7260*/  IMAD.X R5, RZ, RZ, RZ, P1 ;  /* 0x000000ffff057224 */ /* 0x000fe200008e06ff */
[----:B------:R-:W-:Y:S01]  /*7270*/  IADD3 RZ, P1, R9, R6, RZ ;  /* 0x0000000609ff7210 */ /* 0x000fe20007f3e0ff */
[----:B------:R-:W-:-:S04]  /*7280*/  IMAD.MOV.U32 R4, RZ, RZ, R7 ;  /* 0x000000ffff047224 */ /* 0x000fc800078e0007 */
[----:B------:R-:W-:-:S08]  /*7290*/  IMAD.WIDE.U32.X R4, R21, UR5, R4, P1 ;  /* 0x0000000515047c25 */ /* 0x000fd000088e0404 */
.L_x_170:
[--C-:B------:R-:W-:Y:S01]  /*72a0*/  SHF.R.U64 R8, R4, UR7, R5.reuse ;  /* 0x0000000704087c19 */ /* 0x100fe20008001205 */
[----:B------:R-:W-:Y:S01]  /*72b0*/  ULDC.64 UR4, c[0x0][0x620] ;  /* 0x0001880000047ab9 */ /* 0x000fe20000000a00 */
[----:B------:R-:W-:Y:S01]  /*72c0*/  SHF.R.U32.HI R4, RZ, UR7, R5 ;  /* 0x00000007ff047c19 */ /* 0x000fe20008011605 */
[----:B------:R-:W2:Y:S01]  /*72d0*/  LDC R24, c[0x0][0x144] ;  /* 0x00005100ff187b82 */ /* 0x000ea20000000800 */
[----:B------:R-:W-:Y:S01]  /*72e0*/  IADD3 R7, P1, RZ, -R8, RZ ;  /* 0x80000008ff077210 */ /* 0x000fe20007f3e0ff */
[----:B------:R-:W-:Y:S01]  /*72f0*/  ULDC.64 UR8, c[0x0][0x640] ;  /* 0x0001900000087ab9 */ /* 0x000fe20000000a00 */
[----:B0-----:R-:W-:Y:S01]  /*7300*/  I2FP.F32.U32 R9, R15 ;  /* 0x0000000f00097245 */ /* 0x001fe20000201000 */
[----:B------:R-:W-:Y:S02]  /*7310*/  ULDC UR6, c[0x0][0x608] ;  /* 0x0001820000067ab9 */ /* 0x000fe40000000800 */
[----:B------:R-:W-:Y:S01]  /*7320*/  IMAD.X R4, RZ, RZ, ~R4, P1 ;  /* 0x000000ffff047224 */ /* 0x000fe200008e0e04 */
[----:B------:R-:W-:Y:S01]  /*7330*/  ISETP.NE.U32.AND P1, PT, RZ, UR8, PT ;  /* 0x00000008ff007c0c */ /* 0x000fe2000bf25070 */
[----:B------:R-:W0:Y:S02]  /*7340*/  LDC R21, c[0x0][0x148] ;  /* 0x00005200ff157b82 */ /* 0x000e240000000800 */
[----:B------:R-:W-:Y:S01]  /*7350*/  IMAD R6, R4, UR4, RZ ;  /* 0x0000000404067c24 */ /* 0x000fe2000f8e02ff */
[----:B------:R-:W-:Y:S01]  /*7360*/  ISETP.NE.AND.EX P1, PT, RZ, UR9, PT, P1 ;  /* 0x00000009ff007c0c */ /* 0x000fe2000bf25310 */
[----:B------:R-:W-:Y:S01]  /*7370*/  IMAD.WIDE.U32 R4, R7, UR4, R16 ;  /* 0x0000000407047c25 */ /* 0x000fe2000f8e0010 */
[----:B------:R-:W-:-:S03]  /*7380*/  ULDC UR4, c[0x0][0x150] ;  /* 0x0000540000047ab9 */ /* 0x000fc60000000800 */
[----:B------:R-:W-:Y:S02]  /*7390*/  IMAD R7, R7, UR5, R6 ;  /* 0x0000000507077c24 */ /* 0x000fe4000f8e0206 */
[----:B------:R-:W-:Y:S01]  /*73a0*/  FMUL R6, R9, UR4 ;  /* 0x0000000409067c20 */ /* 0x000fe20008400000 */
[----:B------:R-:W-:Y:S01]  /*73b0*/  ULDC UR4, c[0x0][0x618] ;  /* 0x0001860000047ab9 */ /* 0x000fe20000000800 */
[----:B------:R-:W-:Y:S01]  /*73c0*/  ULDC UR5, c[0x0][0x154] ;  /* 0x0000550000057ab9 */ /* 0x000fe20000000800 */
[----:B------:R-:W-:-:S03]  /*73d0*/  IMAD.IADD R5, R5, 0x1, R7 ;  /* 0x0000000105057824 */ /* 0x000fc600078e0207 */
[----:B------:R-:W3:Y:S02]  /*73e0*/  F2I.U32.TRUNC.NTZ R6, R6 ;  /* 0x0000000600067305 */ /* 0x000ee4000020f000 */
[----:B------:R-:W-:Y:S02]  /*73f0*/  SHF.R.U64 R9, R4, UR4, R5 ;  /* 0x0000000404097c19 */ /* 0x000fe40008001205 */
[----:B-1----:R-:W-:-:S05]  /*7400*/  I2FP.F32.U32 R4, R14 ;  /* 0x0000000e00047245 */ /* 0x002fca0000201000 */
[----:B------:R-:W-:Y:S01]  /*7410*/  FMUL R22, R4, UR5 ;  /* 0x0000000504167c20 */ /* 0x000fe20008400000 */
[----:B------:R-:W-:Y:S01]  /*7420*/  SHF.R.U32.HI R4, RZ, UR4, R5 ;  /* 0x00000004ff047c19 */ /* 0x000fe20008011605 */
[----:B------:R-:W-:-:S03]  /*7430*/  ULDC UR4, c[0x0][0x658] ;  /* 0x0001960000047ab9 */ /* 0x000fc60000000800 */
[--C-:B------:R-:W-:Y:S01]  /*7440*/  SHF.R.U32.HI R5, RZ, UR6, R4.reuse ;  /* 0x00000006ff057c19 */ /* 0x100fe20008011604 */
[----:B------:R-:W1:Y:S01]  /*7450*/  F2I.U32.TRUNC.NTZ R22, R22 ;  /* 0x0000001600167305 */ /* 0x000e62000020f000 */
[----:B------:R-:W-:Y:S01]  /*7460*/  SHF.R.U64 R20, R9, UR6, R4 ;  /* 0x0000000609147c19 */ /* 0x000fe20008001204 */
[----:B---3--:R-:W-:Y:S01]  /*7470*/  IMAD.MOV R6, RZ, RZ, -R6 ;  /* 0x000000ffff067224 */ /* 0x008fe200078e0a06 */
[--C-:B------:R-:W-:Y:S02]  /*7480*/  SHF.R.U32.HI R23, RZ, UR4, R5.reuse ;  /* 0x00000004ff177c19 */ /* 0x100fe40008011605 */
[----:B------:R-:W-:Y:S01]  /*7490*/  SHF.R.U64 R18, R20, UR4, R5 ;  /* 0x0000000414127c19 */ /* 0x000fe20008001205 */
[----:B--2---:R-:W-:Y:S02]  /*74a0*/  IMAD R15, R24, R6, R15 ;  /* 0x00000006180f7224 */ /* 0x004fe400078e020f */
[----:B------:R-:W-:Y:S01]  /*74b0*/  IMAD.MOV.U32 R5, RZ, RZ, R23 ;  /* 0x000000ffff057224 */ /* 0x000fe200078e0017 */
[----:B------:R-:W-:Y:S01]  /*74c0*/  MOV R4, R18 ;  /* 0x0000001200047202 */ /* 0x000fe20000000f00 */
[----:B------:R-:W-:Y:S06]  /*74d0*/  @!P1 BRA `(.L_x_171) ;  /* 0x0000000000289947 */ /* 0x000fec0003800000 */
[----:B------:R-:W-:Y:S02]  /*74e0*/  ULDC UR4, c[0x0][0x64c] ;  /* 0x0001930000047ab9 */ /* 0x000fe40000000800 */
[----:B------:R-:W-:-:S05]  /*74f0*/  IADD3 R5, P1, R18, UR4, RZ ;  /* 0x0000000412057c10 */ /* 0x000fca000ff3e0ff */
[----:B------:R-:W-:-:S04]  /*7500*/  IMAD.X R23, RZ, RZ, R23, P1 ;  /* 0x000000ffff177224 */ /* 0x000fc800008e0617 */
[----:B------:R-:W-:-:S04]  /*7510*/  IMAD.WIDE.U32 R6, R23, UR8, RZ ;  /* 0x0000000817067c25 */ /* 0x000fc8000f8e00ff */
[----:B------:R-:W-:-:S04]  /*7520*/  IMAD.WIDE.U32 R6, P1, R5, UR9, R6 ;  /* 0x0000000905067c25 */ /* 0x000fc8000f820006 */
[----:B------:R-:W-:-:S04]  /*7530*/  IMAD.WIDE.U32 R4, R5, UR8, RZ ;  /* 0x0000000805047c25 */ /* 0x000fc8000f8e00ff */
[----:B------:R-:W-:Y:S01]  /*7540*/  IMAD.MOV.U32 R4, RZ, RZ, R7 ;  /* 0x000000ffff047224 */ /* 0x000fe200078e0007 */
[----:B------:R-:W-:Y:S01]  /*7550*/  IADD3 RZ, P3, R5, R6, RZ ;  /* 0x0000000605ff7210 */ /* 0x000fe20007f7e0ff */
[----:B------:R-:W-:-:S04]  /*7560*/  IMAD.X R5, RZ, RZ, RZ, P1 ;  /* 0x000000ffff057224 */ /* 0x000fc800008e06ff */
[----:B------:R-:W-:-:S08]  /*7570*/  IMAD.WIDE.U32.X R4, R23, UR9, R4, P3 ;  /* 0x0000000917047c25 */ /* 0x000fd000098e0404 */
.L_x_171:
[----:B------:R-:W-:Y:S01]  /*7580*/  ISETP.NE.AND P1, PT, R2, 0x1, PT ;  /* 0x000000010200780c */ /* 0x000fe20003f25270 */
[----:B------:R-:W-:Y:S01]  /*7590*/  ULDC UR4, c[0x0][0x648] ;  /* 0x0001920000047ab9 */ /* 0x000fe20000000800 */
[----:B------:R-:W-:Y:S01]  /*75a0*/  LOP3.LUT R20, R20, UR17, RZ, 0xc0, !PT ;  /* 0x0000001114147c12 */ /* 0x000fe2000f8ec0ff */
[----:B-1----:R-:W-:Y:S01]  /*75b0*/  IMAD.MOV R22, RZ, RZ, -R22 ;  /* 0x000000ffff167224 */ /* 0x002fe200078e0a16 */
[----:B------:R-:W-:Y:S01]  /*75c0*/  SHF.R.U64 R5, R4, UR4, R5 ;  /* 0x0000000404057c19 */ /* 0x000fe20008001205 */
[----:B------:R-:W-:Y:S01]  /*75d0*/  ULDC UR4, c[0x0][0x638] ;  /* 0x00018e0000047ab9 */ /* 0x000fe20000000800 */
[----:B------:R-:W-:Y:S01]  /*75e0*/  LOP3.LUT R9, R9, UR16, RZ, 0xc0, !PT ;  /* 0x0000001009097c12 */ /* 0x000fe2000f8ec0ff */
[----:B------:R-:W-:Y:S01]  /*75f0*/  ULDC UR5, c[0x0][0x610] ;  /* 0x0001840000057ab9 */ /* 0x000fe20000000800 */
[----:B------:R-:W-:Y:S02]  /*7600*/  IMAD.MOV.U32 R4, RZ, RZ, 0x1 ;  /* 0x00000001ff047424 */ /* 0x000fe400078e00ff */
[----:B------:R-:W-:-:S02]  /*7610*/  IMAD.MOV R7, RZ, RZ, -R5 ;  /* 0x000000ffff077224 */ /* 0x000fc400078e0a05 */
[----:B------:R-:W-:Y:S02]  /*7620*/  IMAD R20, R5, UR18, R20 ;  /* 0x0000001205147c24 */ /* 0x000fe4000f8e0214 */
[----:B0-----:R-:W-:Y:S02]  /*7630*/  @P1 IMAD R15, R21, R22, R14 ;  /* 0x00000016150f1224 */ /* 0x001fe400078e020e */
[----:B------:R-:W-:Y:S01]  /*7640*/  IMAD R18, R7, UR4, R18 ;  /* 0x0000000407127c24 */ /* 0x000fe2000f8e0212 */
[----:B------:R-:W-:Y:S01]  /*7650*/  ULDC UR4, c[0x0][0x600] ;  /* 0x0001800000047ab9 */ /* 0x000fe20000000800 */
[----:B------:R-:W-:Y:S02]  /*7660*/  IMAD R15, R20, UR5, R15 ;  /* 0x00000005140f7c24 */ /* 0x000fe4000f8e020f */
[----:B------:R-:W-:-:S05]  /*7670*/  IMAD R18, R18, UR4, R9 ;  /* 0x0000000412127c24 */ /* 0x000fca000f8e0209 */
[----:B------:R-:W-:Y:S02]  /*7680*/  SEL R9, R18, R15, !P1 ;  /* 0x0000000f12097207 */ /* 0x000fe40004800000 */
[----:B------:R-:W-:-:S07]  /*7690*/  SEL R7, R15, R18, !P1 ;  /* 0x000000120f077207 */ /* 0x000fce0004800000 */
.L_x_169:
[----:B------:R-:W-:Y:S05]  /*76a0*/  BSYNC B1 ;  /* 0x0000000000017941 */ /* 0x000fea0003800000 */
.L_x_168:
[----:B------:R-:W-:-:S13]  /*76b0*/  LOP3.LUT P1, RZ, R4, 0xff, RZ, 0xc0, !PT ;  /* 0x000000ff04ff7812 */ /* 0x000fda000782c0ff */
[----:B------:R-:W-:Y:S05]  /*76c0*/  @P1 BRA `(.L_x_172) ;  /* 0xfffffff4004c1947 */ /* 0x000fea000383ffff */
[----:B------:R-:W-:Y:S05]  /*76d0*/  BSYNC B0 ;  /* 0x0000000000007941 */ /* 0x000fea0003800000 */
.L_x_160:
[----:B------:R-:W-:-:S03]  /*76e0*/  UMOV UR4, 0xffffffff ;  /* 0xffffffff00047882 */ /* 0x000fc60000000000 */
[----:B------:R-:W-:Y:S05]  /*76f0*/  BRA.DIV UR4, `(.L_x_173) ;  /* 0x0000000604607947 */ /* 0x000fea000b800000 */
[----:B------:R-:W-:-:S13]  /*7700*/  ELECT P6, URZ, PT ;  /* 0x00000000003f782f */ /* 0x000fda00038c0000 */
.L_x_189:
[----:B------:R-:W-:Y:S04]  /*7710*/  BSSY B0, `(.L_x_174) ;  /* 0x000003d000007945 */ /* 0x000fe80003800000 */
[----:B------:R-:W-:Y:S05]  /*7720*/  @!P6 BRA `(.L_x_175) ;  /* 0x0000000000ece947 */ /* 0x000fea0003800000 */
[----:B------:R-:W-:-:S04]  /*7730*/  LOP3.LUT R19, R19, 0x2, RZ, 0xfc, !PT ;  /* 0x0000000213137812 */ /* 0x000fc800078efcff */
[----:B------:R-:W-:-:S13]  /*7740*/  ISETP.NE.AND P0, PT, R19, 0x3, PT ;  /* 0x000000031300780c */ /* 0x000fda0003f05270 */
[----:B------:R-:W-:Y:S05]  /*7750*/  @!P0 BRA `(.L_x_176) ;  /* 0x0000000000048947 */ /* 0x000fea0003800000 */
[----:B------:R-:W-:Y:S01]  /*7760*/  BPT.TRAP 0x1 ;  /* 0x000000040000795c */ /* 0x000fe20000300000 */
.L_x_176:
[----:B------:R-:W0:Y:S01]  /*7770*/  S2R R3, SR_CgaCtaId ;  /* 0x0000000000037919 */ /* 0x000e220000008800 */
[----:B------:R-:W-:-:S04]  /*7780*/  MOV R2, 0x400 ;  /* 0x0000040000027802 */ /* 0x000fc80000000f00 */
[----:B0-----:R-:W-:Y:S02]  /*7790*/  LEA R3, R3, R2, 0x18 ;  /* 0x0000000203037211 */ /* 0x001fe400078ec0ff */
[----:B------:R-:W-:Y:S02]  /*77a0*/  SHF.L.U32 R2, R0, 0x1f, RZ ;  /* 0x0000001f00027819 */ /* 0x000fe400000006ff */
[----:B------:R-:W-:-:S05]  /*77b0*/  IADD3 R3, R3, 0x30, RZ ;  /* 0x0000003003037810 */ /* 0x000fca0007ffe0ff */
[C---:B------:R-:W-:Y:S02]  /*77c0*/  IMAD R7, R12.reuse, 0x8, R3 ;  /* 0x000000080c077824 */ /* 0x040fe400078e0203 */
[----:B------:R-:W-:Y:S02]  /*77d0*/  VIADD R12, R12, 0x1 ;  /* 0x000000010c0c7836 */ /* 0x000fe40000000000 */
[----:B------:R-:W0:Y:S03]  /*77e0*/  SYNCS.PHASECHK.TRANS64.TRYWAIT P0, [R7+URZ], R2 ;  /* 0x00000002070075a7 */ /* 0x000e26000800017f */
[----:B------:R-:W-:-:S04]  /*77f0*/  ISETP.NE.AND P1, PT, R12, 0x6, PT ;  /* 0x000000060c00780c */ /* 0x000fc80003f25270 */
[----:B------:R-:W-:Y:S02]  /*7800*/  SEL R5, RZ, 0x1, P1 ;  /* 0x00000001ff057807 */ /* 0x000fe40000800000 */
[----:B------:R-:W-:Y:S02]  /*7810*/  SEL R12, R12, RZ, P1 ;  /* 0x000000ff0c0c7207 */ /* 0x000fe40000800000 */
[----:B------:R-:W-:-:S03]  /*7820*/  LOP3.LUT R5, R0, R5, RZ, 0x3c, !PT ;  /* 0x0000000500057212 */ /* 0x000fc600078e3cff */
[----:B------:R-:W-:Y:S01]  /*7830*/  IMAD R9, R12, 0x8, R3 ;  /* 0x000000080c097824 */ /* 0x000fe200078e0203 */
[----:B------:R-:W-:Y:S01]  /*7840*/  SHF.L.U32 R4, R5, 0x1f, RZ ;  /* 0x0000001f05047819 */ /* 0x000fe200000006ff */
[----:B0-----:R-:W-:Y:S06]  /*7850*/  @!P0 BRA `(.L_x_177) ;  /* 0x0000000400288947 */ /* 0x001fec0003800000 */
.L_x_190:
[----:B------:R-:W1:Y:S01]  /*7860*/  SYNCS.PHASECHK.TRANS64.TRYWAIT P0, [R9+URZ], R4 ;  /* 0x00000004090075a7 */ /* 0x000e62000800017f */
[----:B------:R-:W-:-:S05]  /*7870*/  VIADD R0, R12, 0x1 ;  /* 0x000000010c007836 */ /* 0x000fca0000000000 */
[----:B------:R-:W-:-:S04]  /*7880*/  ISETP.NE.AND P1, PT, R0, 0x6, PT ;  /* 0x000000060000780c */ /* 0x000fc80003f25270 */
[----:B0-----:R-:W-:Y:S02]  /*7890*/  SEL R2, RZ, 0x1, P1 ;  /* 0x00000001ff027807 */ /* 0x001fe40000800000 */
[----:B------:R-:W-:Y:S02]  /*78a0*/  SEL R0, R0, RZ, P1 ;  /* 0x000000ff00007207 */ /* 0x000fe40000800000 */
[----:B------:R-:W-:-:S03]  /*78b0*/  LOP3.LUT R7, R5, R2, RZ, 0x3c, !PT ;  /* 0x0000000205077212 */ /* 0x000fc600078e3cff */
[----:B------:R-:W-:Y:S01]  /*78c0*/  IMAD R6, R0, 0x8, R3 ;  /* 0x0000000800067824 */ /* 0x000fe200078e0203 */
[----:B------:R-:W-:Y:S01]  /*78d0*/  SHF.L.U32 R5, R7, 0x1f, RZ ;  /* 0x0000001f07057819 */ /* 0x000fe200000006ff */
[----:B-1----:R-:W-:Y:S06]  /*78e0*/  @!P0 BRA `(.L_x_178) ;  /* 0x0000000400188947 */ /* 0x002fec0003800000 */
.L_x_191:
[----:B------:R-:W1:Y:S01]  /*78f0*/  SYNCS.PHASECHK.TRANS64.TRYWAIT P0, [R6+URZ], R5 ;  /* 0x00000005060075a7 */ /* 0x000e62000800017f */
[----:B------:R-:W-:-:S05]  /*7900*/  VIADD R0, R0, 0x1 ;  /* 0x0000000100007836 */ /* 0x000fca0000000000 */
[----:B------:R-:W-:-:S04]  /*7910*/  ISETP.NE.AND P1, PT, R0, 0x6, PT ;  /* 0x000000060000780c */ /* 0x000fc80003f25270 */
[----:B------:R-:W-:Y:S02]  /*7920*/  SEL R2, RZ, 0x1, P1 ;  /* 0x00000001ff027807 */ /* 0x000fe40000800000 */
[----:B------:R-:W-:Y:S02]  /*7930*/  SEL R0, R0, RZ, P1 ;  /* 0x000000ff00007207 */ /* 0x000fe40000800000 */
[----:B------:R-:W-:-:S03]  /*7940*/  LOP3.LUT R7, R7, R2, RZ, 0x3c, !PT ;  /* 0x0000000207077212 */ /* 0x000fc600078e3cff */
[----:B0-----:R-:W-:Y:S01]  /*7950*/  IMAD R9, R0, 0x8, R3 ;  /* 0x0000000800097824 */ /* 0x001fe200078e0203 */
[----:B------:R-:W-:Y:S01]  /*7960*/  SHF.L.U32 R4, R7, 0x1f, RZ ;  /* 0x0000001f07047819 */ /* 0x000fe200000006ff */
[----:B-1----:R-:W-:Y:S06]  /*7970*/  @!P0 BRA `(.L_x_179) ;  /* 0x0000000400088947 */ /* 0x002fec0003800000 */
.L_x_192:
[----:B------:R-:W1:Y:S01]  /*7980*/  SYNCS.PHASECHK.TRANS64.TRYWAIT P0, [R9+URZ], R4 ;  /* 0x00000004090075a7 */ /* 0x000e62000800017f */
[----:B------:R-:W-:-:S04]  /*7990*/  IADD3 R0, R0, 0x1, RZ ;  /* 0x0000000100007810 */ /* 0x000fc80007ffe0ff */
[----:B------:R-:W-:-:S04]  /*79a0*/  ISETP.NE.AND P1, PT, R0, 0x6, PT ;  /* 0x000000060000780c */ /* 0x000fc80003f25270 */
[----:B------:R-:W-:Y:S02]  /*79b0*/  SEL R2, RZ, 0x1, P1 ;  /* 0x00000001ff027807 */ /* 0x000fe40000800000 */
[----:B------:R-:W-:Y:S02]  /*79c0*/  SEL R0, R0, RZ, P1 ;  /* 0x000000ff00007207 */ /* 0x000fe40000800000 */
[----:B------:R-:W-:-:S03]  /*79d0*/  LOP3.LUT R7, R7, R2, RZ, 0x3c, !PT ;  /* 0x0000000207077212 */ /* 0x000fc600078e3cff */
[----:B0-----:R-:W-:Y:S01]  /*79e0*/  IMAD R6, R0, 0x8, R3 ;  /* 0x0000000800067824 */ /* 0x001fe200078e0203 */
[----:B------:R-:W-:Y:S01]  /*79f0*/  SHF.L.U32 R5, R7, 0x1f, RZ ;  /* 0x0000001f07057819 */ /* 0x000fe200000006ff */
[----:B-1----:R-:W-:Y:S06]  /*7a00*/  @!P0 BRA `(.L_x_180) ;  /* 0x0000000000f88947 */ /* 0x002fec0003800000 */
.L_x_193:
[----:B------:R-:W1:Y:S01]  /*7a10*/  SYNCS.PHASECHK.TRANS64.TRYWAIT P0, [R6+URZ], R5 ;  /* 0x00000005060075a7 */ /* 0x000e62000800017f */
[----:B------:R-:W-:-:S05]  /*7a20*/  VIADD R0, R0, 0x1 ;  /* 0x0000000100007836 */ /* 0x000fca0000000000 */
[----:B------:R-:W-:-:S04]  /*7a30*/  ISETP.NE.AND P1, PT, R0, 0x6, PT ;  /* 0x000000060000780c */ /* 0x000fc80003f25270 */
[----:B------:R-:W-:Y:S02]  /*7a40*/  SEL R2, RZ, 0x1, P1 ;  /* 0x00000001ff027807 */ /* 0x000fe40000800000 */
[----:B------:R-:W-:Y:S02]  /*7a50*/  SEL R0, R0, RZ, P1 ;  /* 0x000000ff00007207 */ /* 0x000fe40000800000 */
[----:B------:R-:W-:Y:S01]  /*7a60*/  LOP3.LUT R2, R7, R2, RZ, 0x3c, !PT ;  /* 0x0000000207027212 */ /* 0x000fe200078e3cff */
[----:B-1----:R-:W-:Y:S06]  /*7a70*/  @!P0 BRA `(.L_x_181) ;  /* 0x0000000000f08947 */ /* 0x002fec0003800000 */
.L_x_194:
[----:B------:R-:W-:Y:S01]  /*7a80*/  IMAD R3, R0, 0x8, R3 ;  /* 0x0000000800037824 */ /* 0x000fe200078e0203 */
[----:B------:R-:W-:-:S07]  /*7a90*/  SHF.L.U32 R0, R2, 0x1f, RZ ;  /* 0x0000001f02007819 */ /* 0x000fce00000006ff */
.L_x_182:
[----:B--2---:R2:W3:Y:S02]  /*7aa0*/  SYNCS.PHASECHK.TRANS64.TRYWAIT P0, [R3+URZ], R0 ;  /* 0x00000000030075a7 */ /* 0x0044e4000800017f */
[----:B---3--:R-:W-:Y:S05]  /*7ab0*/  @!P0 NANOSLEEP.SYNCS 0x989680 ;  /* 0x009896800000895d */ /* 0x008fea0003900000 */
[----:B------:R-:W3:Y:S02]  /*7ac0*/  @!P0 SYNCS.PHASECHK.TRANS64 P0, [R3+URZ], R0 ;  /* 0x00000000030085a7 */ /* 0x000ee4000800007f */
[----:B---3--:R-:W-:Y:S05]  /*7ad0*/  @!P0 BRA `(.L_x_182) ;  /* 0xfffffffc00f08947 */ /* 0x008fea000383ffff */
.L_x_175:
[----:B------:R-:W-:Y:S05]  /*7ae0*/  BSYNC B0 ;  /* 0x0000000000007941 */ /* 0x000fea0003800000 */
.L_x_174:
[----:B------:R-:W-:Y:S05]  /*7af0*/  EXIT ;  /* 0x000000000000794d */ /* 0x000fea0003800000 */
.L_x_17:
[----:B---3--:R3:W4:Y:S02]  /*7b00*/  SYNCS.PHASECHK.TRANS64.TRYWAIT P1, [R3+URZ], R0 ;  /* 0x00000000030075a7 */ /* 0x008724000802017f */
[----:B----4-:R-:W-:Y:S05]  /*7b10*/  @!P1 NANOSLEEP.SYNCS 0x989680 ;  /* 0x009896800000995d */ /* 0x010fea0003900000 */
[----:B------:R-:W4:Y:S02]  /*7b20*/  @!P1 SYNCS.PHASECHK.TRANS64 P1, [R3+URZ], R0 ;  /* 0x00000000030095a7 */ /* 0x000f24000802007f */
[----:B----4-:R-:W-:Y:S05]  /*7b30*/  @!P1 BRA `(.L_x_17) ;  /* 0xfffffffc00f09947 */ /* 0x010fea000383ffff */
[----:B------:R-:W-:Y:S05]  /*7b40*/  BRA `(.L_x_16) ;  /* 0xffffff9400c47947 */ /* 0x000fea000383ffff */
.L_x_22:
[----:B-1----:R-:W-:-:S04]  /*7b50*/  IMAD.U32 R4, RZ, RZ, UR8 ;  /* 0x00000008ff047e24 */ /* 0x002fc8000f8e00ff */
[----:B------:R1:W2:Y:S03]  /*7b60*/  SYNCS.PHASECHK.TRANS64.TRYWAIT P1, [R4+URZ], R3 ;  /* 0x00000003040075a7 */ /* 0x0002a6000802017f */
[----:B--2---:R-:W-:Y:S05]  /*7b70*/  @!P1 NANOSLEEP.SYNCS 0x989680 ;  /* 0x009896800000995d */ /* 0x004fea0003900000 */
[----:B------:R-:W2:Y:S02]  /*7b80*/  @!P1 SYNCS.PHASECHK.TRANS64 P1, [R4+URZ], R3 ;  /* 0x00000003040095a7 */ /* 0x000ea4000802007f */
[----:B--2---:R-:W-:Y:S05]  /*7b90*/  @!P1 BRA `(.L_x_22) ;  /* 0xfffffffc00ec9947 */ /* 0x004fea000383ffff */
[----:B------:R-:W-:Y:S05]  /*7ba0*/  BRA `(.L_x_21) ;  /* 0xffffff9c00047947 */ /* 0x000fea000383ffff */
.L_x_161:
[----:B------:R-:W-:Y:S01]  /*7bb0*/  BSSY B1, `(.L_x_183) ;  /* 0x0000006000017945 */ /* 0x000fe20003800000 */
[----:B------:R-:W-:-:S07]  /*7bc0*/  IMAD.MOV.U32 R15, RZ, RZ, -0x1 ;  /* 0xffffffffff0f7424 */ /* 0x000fce00078e00ff */
[----:B------:R-:W-:Y:S05]  /*7bd0*/  WARPSYNC.COLLECTIVE R15, `(.L_x_184) ;  /* 0x000000000f0c7348 */ /* 0x000fea0003c00000 */
[----:B------:R-:W-:Y:S02]  /*7be0*/  ELECT P6, UR62, PT ;  /* 0x00000000003e782f */ /* 0x000fe400038c0000 */
[----:B------:R-:W-:Y:S01]  /*7bf0*/  MOV R14, UR62 ;  /* 0x0000003e000e7c02 */ /* 0x000fe20008000f00 */
[----:B------:R-:W-:Y:S10]  /*7c00*/  ENDCOLLECTIVE ;  /* 0x000000000000791b */ /* 0x000ff40003800000 */
.L_x_184:
[----:B------:R-:W-:Y:S05]  /*7c10*/  BSYNC B1 ;  /* 0x0000000000017941 */ /* 0x000fea0003800000 */
.L_x_183:
[----:B------:R-:W-:Y:S05]  /*7c20*/  BRA `(.L_x_185) ;  /* 0xfffffff000007947 */ /* 0x000fea000383ffff */
.L_x_164:
[----:B0-----:R0:W1:Y:S02]  /*7c30*/  SYNCS.PHASECHK.TRANS64.TRYWAIT P1, [R14+URZ+0x30], R7 ;  /* 0x000030070e0075a7 */ /* 0x001064000802017f */
[----:B-1----:R-:W-:Y:S05]  /*7c40*/  @!P1 NANOSLEEP.SYNCS 0x989680 ;  /* 0x009896800000995d */ /* 0x002fea0003900000 */
[----:B------:R-:W1:Y:S02]  /*7c50*/  @!P1 SYNCS.PHASECHK.TRANS64 P1, [R14+URZ+0x30], R7 ;  /* 0x000030070e0095a7 */ /* 0x000e64000802007f */
[----:B-1----:R-:W-:Y:S05]  /*7c60*/  @!P1 BRA `(.L_x_164) ;  /* 0xfffffffc00f09947 */ /* 0x002fea000383ffff */
[----:B------:R-:W-:Y:S05]  /*7c70*/  BRA `(.L_x_186) ;  /* 0xfffffff000347947 */ /* 0x000fea000383ffff */
.L_x_173:
[----:B------:R-:W-:Y:S01]  /*7c80*/  BSSY B0, `(.L_x_187) ;  /* 0x0000006000007945 */ /* 0x000fe20003800000 */
[----:B------:R-:W-:-:S07]  /*7c90*/  IMAD.MOV.U32 R15, RZ, RZ, -0x1 ;  /* 0xffffffffff0f7424 */ /* 0x000fce00078e00ff */
[----:B------:R-:W-:Y:S05]  /*7ca0*/  WARPSYNC.COLLECTIVE R15, `(.L_x_188) ;  /* 0x000000000f0c7348 */ /* 0x000fea0003c00000 */
[----:B------:R-:W-:Y:S02]  /*7cb0*/  ELECT P6, UR62, PT ;  /* 0x00000000003e782f */ /* 0x000fe400038c0000 */
[----:B------:R-:W-:Y:S01]  /*7cc0*/  MOV R14, UR62 ;  /* 0x0000003e000e7c02 */ /* 0x000fe20008000f00 */
[----:B------:R-:W-:Y:S10]  /*7cd0*/  ENDCOLLECTIVE ;  /* 0x000000000000791b */ /* 0x000ff40003800000 */
.L_x_188:
[----:B------:R-:W-:Y:S05]  /*7ce0*/  BSYNC B0 ;  /* 0x0000000000007941 */ /* 0x000fea0003800000 */
.L_x_187:
[----:B------:R-:W-:Y:S05]  /*7cf0*/  BRA `(.L_x_189) ;  /* 0xfffffff800847947 */ /* 0x000fea000383ffff */
.L_x_177:
[----:B0-----:R0:W1:Y:S02]  /*7d00*/  SYNCS.PHASECHK.TRANS64.TRYWAIT P0, [R7+URZ], R2 ;  /* 0x00000002070075a7 */ /* 0x001064000800017f */
[----:B-1----:R-:W-:Y:S05]  /*7d10*/  @!P0 NANOSLEEP.SYNCS 0x989680 ;  /* 0x009896800000895d */ /* 0x002fea0003900000 */
[----:B------:R-:W1:Y:S02]  /*7d20*/  @!P0 SYNCS.PHASECHK.TRANS64 P0, [R7+URZ], R2 ;  /* 0x00000002070085a7 */ /* 0x000e64000800007f */
[----:B-1----:R-:W-:Y:S05]  /*7d30*/  @!P0 BRA `(.L_x_177) ;  /* 0xfffffffc00f08947 */ /* 0x002fea000383ffff */
[----:B------:R-:W-:Y:S05]  /*7d40*/  BRA `(.L_x_190) ;  /* 0xfffffff800c47947 */ /* 0x000fea000383ffff */
.L_x_178:
[----:B0-----:R0:W1:Y:S02]  /*7d50*/  SYNCS.PHASECHK.TRANS64.TRYWAIT P0, [R9+URZ], R4 ;  /* 0x00000004090075a7 */ /* 0x001064000800017f */
[----:B-1----:R-:W-:Y:S05]  /*7d60*/  @!P0 NANOSLEEP.SYNCS 0x989680 ;  /* 0x009896800000895d */ /* 0x002fea0003900000 */
[----:B------:R-:W1:Y:S02]  /*7d70*/  @!P0 SYNCS.PHASECHK.TRANS64 P0, [R9+URZ], R4 ;  /* 0x00000004090085a7 */ /* 0x000e64000800007f */
[----:B-1----:R-:W-:Y:S05]  /*7d80*/  @!P0 BRA `(.L_x_178) ;  /* 0xfffffffc00f08947 */ /* 0x002fea000383ffff */
[----:B------:R-:W-:Y:S05]  /*7d90*/  BRA `(.L_x_191) ;  /* 0xfffffff800d47947 */ /* 0x000fea000383ffff */
.L_x_179:
[----:B0-----:R0:W1:Y:S02]  /*7da0*/  SYNCS.PHASECHK.TRANS64.TRYWAIT P0, [R6+URZ], R5 ;  /* 0x00000005060075a7 */ /* 0x001064000800017f */
[----:B-1----:R-:W-:Y:S05]  /*7db0*/  @!P0 NANOSLEEP.SYNCS 0x989680 ;  /* 0x009896800000895d */ /* 0x002fea0003900000 */
[----:B------:R-:W1:Y:S02]  /*7dc0*/  @!P0 SYNCS.PHASECHK.TRANS64 P0, [R6+URZ], R5 ;  /* 0x00000005060085a7 */ /* 0x000e64000800007f */
[----:B-1----:R-:W-:Y:S05]  /*7dd0*/  @!P0 BRA `(.L_x_179) ;  /* 0xfffffffc00f08947 */ /* 0x002fea000383ffff */
[----:B------:R-:W-:Y:S05]  /*7de0*/  BRA `(.L_x_192) ;  /* 0xfffffff800e47947 */ /* 0x000fea000383ffff */
.L_x_180:
[----:B0-----:R0:W1:Y:S02]  /*7df0*/  SYNCS.PHASECHK.TRANS64.TRYWAIT P0, [R9+URZ], R4 ;  /* 0x00000004090075a7 */ /* 0x001064000800017f */
[----:B-1----:R-:W-:Y:S05]  /*7e00*/  @!P0 NANOSLEEP.SYNCS 0x989680 ;  /* 0x009896800000895d */ /* 0x002fea0003900000 */
[----:B------:R-:W1:Y:S02]  /*7e10*/  @!P0 SYNCS.PHASECHK.TRANS64 P0, [R9+URZ], R4 ;  /* 0x00000004090085a7 */ /* 0x000e64000800007f */
[----:B-1----:R-:W-:Y:S05]  /*7e20*/  @!P0 BRA `(.L_x_180) ;  /* 0xfffffffc00f08947 */ /* 0x002fea000383ffff */
[----:B------:R-:W-:Y:S05]  /*7e30*/  BRA `(.L_x_193) ;  /* 0xfffffff800f47947 */ /* 0x000fea000383ffff */
.L_x_181:
[----:B-1----:R1:W2:Y:S02]  /*7e40*/  SYNCS.PHASECHK.TRANS64.TRYWAIT P0, [R6+URZ], R5 ;  /* 0x00000005060075a7 */ /* 0x0022a4000800017f */
[----:B--2---:R-:W-:Y:S05]  /*7e50*/  @!P0 NANOSLEEP.SYNCS 0x989680 ;  /* 0x009896800000895d */ /* 0x004fea0003900000 */
[----:B------:R-:W2:Y:S02]  /*7e60*/  @!P0 SYNCS.PHASECHK.TRANS64 P0, [R6+URZ], R5 ;  /* 0x00000005060085a7 */ /* 0x000ea4000800007f */
[----:B--2---:R-:W-:Y:S05]  /*7e70*/  @!P0 BRA `(.L_x_181) ;  /* 0xfffffffc00f08947 */ /* 0x004fea000383ffff */
[----:B------:R-:W-:Y:S05]  /*7e80*/  BRA `(.L_x_194) ;  /* 0xfffffff800fc7947 */ /* 0x000fea000383ffff */
.L_x_195:
[----:B------:R-:W-:-:S00]  /*7e90*/  BRA `(.L_x_195) ;  /* 0xfffffffc00fc7947 */ /* 0x000fc0000383ffff */
[----:B------:R-:W-:-:S00]  /*7ea0*/  NOP ;  /* 0x0000000000007918 */ /* 0x000fc00000000000 */
        /* <DEDUP_REMOVED lines=13> */
.L_x_196:


//--------------------- .nv.global.init           --------------------------
	.section	.nv.global.init,"aw",@progbits
.nv.global.init:
	.type		$str$22,@object
	.size		$str$22,($str$23 - $str$22)
$str$22:
        /*0000*/ 	.byte	0x6b, 0x5f, 0x74, 0x69, 0x6c, 0x65, 0x5f, 0x63, 0x6f, 0x75, 0x6e, 0x74, 0x20, 0x3e, 0x3d, 0x20
        /*0010*/ 	.byte	0x31, 0x00
	.type		$str$23,@object
	.size		$str$23,(__unnamed_1 - $str$23)
$str$23:
        /*0012*/ 	.byte	0x2f, 0x74, 0x6d, 0x70, 0x2f, 0x63, 0x75, 0x74, 0x6c, 0x61, 0x73, 0x73, 0x5f, 0x73, 0x77, 0x65
        /*0022*/ 	.byte	0x65, 0x70, 0x5f, 0x73, 0x72, 0x63, 0x2f, 0x69, 0x6e, 0x63, 0x6c, 0x75, 0x64, 0x65, 0x2f, 0x63
        /*0032*/ 	.byte	0x75, 0x74, 0x6c, 0x61, 0x73, 0x73, 0x2f, 0x67, 0x65, 0x6d, 0x6d, 0x2f, 0x63, 0x6f, 0x6c, 0x6c
        /*0042*/ 	.byte	0x65, 0x63, 0x74, 0x69, 0x76, 0x65, 0x2f, 0x73, 0x6d, 0x39, 0x30, 0x5f, 0x6d, 0x6d, 0x61, 0x5f
        /*0052*/ 	.byte	0x74, 0x6d, 0x61, 0x5f, 0x67, 0x6d, 0x6d, 0x61, 0x5f, 0x73, 0x73, 0x5f, 0x77, 0x61, 0x72, 0x70
        /*0062*/ 	.byte	0x73, 0x70, 0x65, 0x63, 0x69, 0x61, 0x6c, 0x69, 0x7a, 0x65, 0x64, 0x2e, 0x68, 0x70, 0x70, 0x00
	.type		__unnamed_1,@object
	.size		__unnamed_1,(.L_0 - __unnamed_1)
__unnamed_1:
        /*0072*/ 	.byte	0x76, 0x6f, 0x69, 0x64, 0x20, 0x63, 0x75, 0x74, 0x6c, 0x61, 0x73, 0x73, 0x3a, 0x3a, 0x67, 0x65
        /* <DEDUP_REMOVED lines=175> */
        /*0b72*/ 	.byte	0x00
.L_0:


//--------------------- .nv.shared._ZN7cutlass13device_kernelINS_4gemm6kernel13GemmUniversalIN4cute5tupleIJiiiiEEENS1_10collective13CollectiveMmaINS1_34MainloopSm90TmaGmmaWarpSpecializedILi6ENS5_IJNS4_1CILi1EEESB_SB_EEENS1_35KernelTmaWarpSpecializedCooperativeEEENS5_IJNSA_ILi256EEENSA_ILi64EEENSA_ILi32EEEEEEfNS5_IJlSB_lEEEfSJ_NS4_8TiledMMAINS4_8MMA_AtomIJNS4_4SM904GMMA29MMA_64x64x8_F32TF32TF32_SS_TNILNSN_7ScaleInE1ELSP_1EEEEEENS4_6LayoutINS5_IJNSA_ILi2EEESB_SB_EEENS5_IJSB_NSA_ILi0EEESV_EEEEENS5_IJNS4_10UnderscoreESY_SY_EEEEENS4_13SM90_TMA_LOADENS4_14ComposedLayoutINS4_7SwizzleILi3ELi4ELi3EEENS4_18smem_ptr_flag_bitsILi32EEENSS_INS5_IJNSA_ILi8EEESH_EEENS5_IJSH_SB_EEEEEEEvNS4_8identityES11_S1B_vS1C_EENS_8epilogue10collective6detail29Sm90TmaWarpSpecializedAdapterINS1F_15DefaultEpilogueIfSJ_SJ_NS1E_6thread17LinearCombinationIfLi1EffLNS1J_9ScaleType4KindE0ELNS_15FloatRoundStyleE2EfEENS1_15EpilogueDefaultEEEEEvvEEEEvNT_6ParamsE --------------------------
	.section	.nv.shared._ZN7cutlass13device_kernelINS_4gemm6kernel13GemmUniversalIN4cute5tupleIJiiiiEEENS1_10collective13CollectiveMmaINS1_34MainloopSm90TmaGmmaWarpSpecializedILi6ENS5_IJNS4_1CILi1EEESB_SB_EEENS1_35KernelTmaWarpSpecializedCooperativeEEENS5_IJNSA_ILi256EEENSA_ILi64EEENSA_ILi32EEEEEEfNS5_IJlSB_lEEEfSJ_NS4_8TiledMMAINS4_8MMA_AtomIJNS4_4SM904GMMA29MMA_64x64x8_F32TF32TF32_SS_TNILNSN_7ScaleInE1ELSP_1EEEEEENS4_6LayoutINS5_IJNSA_ILi2EEESB_SB_EEENS5_IJSB_NSA_ILi0EEESV_EEEEENS5_IJNS4_10UnderscoreESY_SY_EEEEENS4_13SM90_TMA_LOADENS4_14ComposedLayoutINS4_7SwizzleILi3ELi4ELi3EEENS4_18smem_ptr_flag_bitsILi32EEENSS_INS5_IJNSA_ILi8EEESH_EEENS5_IJSH_SB_EEEEEEEvNS4_8identityES11_S1B_vS1C_EENS_8epilogue10collective6detail29Sm90TmaWarpSpecializedAdapterINS1F_15DefaultEpilogueIfSJ_SJ_NS1E_6thread17LinearCombinationIfLi1EffLNS1J_9ScaleType4KindE0ELNS_15FloatRoundStyleE2EfEENS1_15EpilogueDefaultEEEEEvvEEEEvNT_6ParamsE,"aw",@nobits
	.sectionflags	@""
	.align	16
	.zero		1024


//--------------------- .nv.shared.reserved.0     --------------------------
	.section	.nv.shared.reserved.0,"aw",@nobits
	.weak		__nv_reservedSMEM_offset_0_alias
	.size		__nv_reservedSMEM_offset_0_alias, 0, 0
	.other		__nv_reservedSMEM_offset_0_alias,@"STO_CUDA_RESERVED_SHARED STV_DEFAULT"
__nv_reservedSMEM_offset_0_alias:
	.zero		0


//--------------------- .nv.global                --------------------------
	.section	.nv.global,"aw",@nobits
.nv.global:
	.type		_ZN40_INTERNAL_9d98412f_4_k_cu_9393a96b_282484cute1_E,@object
	.size		_ZN40_INTERNAL_9d98412f_4_k_cu_9393a96b_282484cute1_E,(_ZN40_INTERNAL_9d98412f_4_k_cu_9393a96b_282484cuda3std3__45__cpo6cbeginE - _ZN40_INTERNAL_9d98412f_4_k_cu_9393a96b_282484cute1_E)
_ZN40_INTERNAL_9d98412f_4_k_cu_9393a96b_282484cute1_E:
	.zero		1
	.type		_ZN40_INTERNAL_9d98412f_4_k_cu_9393a96b_282484cuda3std3__45__cpo6cbeginE,@object
	.size		_ZN40_INTERNAL_9d98412f_4_k_cu_9393a96b_282484cuda3std3__45__cpo6cbeginE,(_ZN40_INTERNAL_9d98412f_4_k_cu_9393a96b_282484cuda3std3__48in_placeE - _ZN40_INTERNAL_9d98412f_4_k_cu_9393a96b_282484cuda3std3__45__cpo6cbeginE)
_ZN40_INTERNAL_9d98412f_4_k_cu_9393a96b_282484cuda3std3__45__cpo6cbeginE:
	.zero		1
	.type		_ZN40_INTERNAL_9d98412f_4_k_cu_9393a96b_282484cuda3std3__48in_placeE,@object
	.size		_ZN40_INTERNAL_9d98412f_4_k_cu_9393a96b_282484cuda3std3__48in_placeE,(_ZN40_INTERNAL_9d98412f_4_k_cu_9393a96b_282484cuda3std6ranges3__45__cpo9iter_moveE - _ZN40_INTERNAL_9d98412f_4_k_cu_9393a96b_282484cuda3std3__48in_placeE)
_ZN40_INTERNAL_9d98412f_4_k_cu_9393a96b_282484cuda3std3__48in_placeE:
	.zero		1
	.type		_ZN40_INTERNAL_9d98412f_4_k_cu_9393a96b_282484cuda3std6ranges3__45__cpo9iter_moveE,@object
	.size		_ZN40_INTERNAL_9d98412f_4_k_cu_9393a96b_282484cuda3std6ranges3__45__cpo9iter_moveE,(_ZN40_INTERNAL_9d98412f_4_k_cu_9393a96b_282484cuda3std3__45__cpo5beginE - _ZN40_INTERNAL_9d98412f_4_k_cu_9393a96b_282484cuda3std6ranges3__45__cpo9iter_moveE)
_ZN40_INTERNAL_9d98412f_4_k_cu_9393a96b_282484cuda3std6ranges3__45__cpo9iter_moveE:
	.zero		1
	.type		_ZN40_INTERNAL_9d98412f_4_k_cu_9393a96b_282484cuda3std3__45__cpo5beginE,@object
	.size		_ZN40_INTERNAL_9d98412f_4_k_cu_9393a96b_282484cuda3std3__45__cpo5beginE,(_ZN40_INTERNAL_9d98412f_4_k_cu_9393a96b_282484cuda3std3__442_GLOBAL__N__9d98412f_4_k_cu_9393a96b_282486ignoreE - _ZN40_INTERNAL_9d98412f_4_k_cu_9393a96b_282484cuda3std3__45__cpo5beginE)
_ZN40_INTERNAL_9d98412f_4_k_cu_9393a96b_282484cuda3std3__45__cpo5beginE:
	.zero		1
	.type		_ZN40_INTERNAL_9d98412f_4_k_cu_9393a96b_282484cuda3std3__442_GLOBAL__N__9d98412f_4_k_cu_9393a96b_282486ignoreE,@object
	.size		_ZN40_INTERNAL_9d98412f_4_k_cu_9393a96b_282484cuda3std3__442_GLOBAL__N__9d98412f_4_k_cu_9393a96b_282486ignoreE,(_ZN40_INTERNAL_9d98412f_4_k_cu_9393a96b_282484cute7productE - _ZN40_INTERNAL_9d98412f_4_k_cu_9393a96b_282484cuda3std3__442_GLOBAL__N__9d98412f_4_k_cu_9393a96b_282486ignoreE)
_ZN40_INTERNAL_9d98412f_4_k_cu_9393a96b_282484cuda3std3__442_GLOBAL__N__9d98412f_4_k_cu_9393a96b_282486ignoreE:
	.zero		1
	.type		_ZN40_INTERNAL_9d98412f_4_k_cu_9393a96b_282484cute7productE,@object
	.size		_ZN40_INTERNAL_9d98412f_4_k_cu_9393a96b_282484cute7productE,(_ZN40_INTERNAL_9d98412f_4_k_cu_9393a96b_282484cuda3std3__45__cpo3endE - _ZN40_INTERNAL_9d98412f_4_k_cu_9393a96b_282484cute7productE)
_ZN40_INTERNAL_9d98412f_4_k_cu_9393a96b_282484cute7productE:
	.zero		1
	.type		_ZN40_INTERNAL_9d98412f_4_k_cu_9393a96b_282484cuda3std3__45__cpo3endE,@object
	.size		_ZN40_INTERNAL_9d98412f_4_k_cu_9393a96b_282484cuda3std3__45__cpo3endE,(_ZN40_INTERNAL_9d98412f_4_k_cu_9393a96b_282484cuda3std3__419piecewise_constructE - _ZN40_INTERNAL_9d98412f_4_k_cu_9393a96b_282484cuda3std3__45__cpo3endE)
_ZN40_INTERNAL_9d98412f_4_k_cu_9393a96b_282484cuda3std3__45__cpo3endE:
	.zero		1
	.type		_ZN40_INTERNAL_9d98412f_4_k_cu_9393a96b_282484cuda3std3__419piecewise_constructE,@object
	.size		_ZN40_INTERNAL_9d98412f_4_k_cu_9393a96b_282484cuda3std3__419piecewise_constructE,(_ZN40_INTERNAL_9d98412f_4_k_cu_9393a96b_282484cuda3std3__45__cpo4cendE - _ZN40_INTERNAL_9d98412f_4_k_cu_9393a96b_282484cuda3std3__419piecewise_constructE)
_ZN40_INTERNAL_9d98412f_4_k_cu_9393a96b_282484cuda3std3__419piecewise_constructE:
	.zero		1
	.type		_ZN40_INTERNAL_9d98412f_4_k_cu_9393a96b_282484cuda3std3__45__cpo4cendE,@object
	.size		_ZN40_INTERNAL_9d98412f_4_k_cu_9393a96b_282484cuda3std3__45__cpo4cendE,(_ZN40_INTERNAL_9d98412f_4_k_cu_9393a96b_282484cuda3std6ranges3__45__cpo4swapE - _ZN40_INTERNAL_9d98412f_4_k_cu_9393a96b_282484cuda3std3__45__cpo4cendE)
_ZN40_INTERNAL_9d98412f_4_k_cu_9393a96b_282484cuda3std3__45__cpo4cendE:
	.zero		1
	.type		_ZN40_INTERNAL_9d98412f_4_k_cu_9393a96b_282484cuda3std6ranges3__45__cpo4swapE,@object
	.size		_ZN40_INTERNAL_9d98412f_4_k_cu_9393a96b_282484cuda3std6ranges3__45__cpo4swapE,(.L_8 - _ZN40_INTERNAL_9d98412f_4_k_cu_9393a96b_282484cuda3std6ranges3__45__cpo4swapE)
_ZN40_INTERNAL_9d98412f_4_k_cu_9393a96b_282484cuda3std6ranges3__45__cpo4swapE:
	.zero		1
.L_8:


//--------------------- .nv.constant0._ZN7cutlass13device_kernelINS_4gemm6kernel13GemmUniversalIN4cute5tupleIJiiiiEEENS1_10collective13CollectiveMmaINS1_34MainloopSm90TmaGmmaWarpSpecializedILi6ENS5_IJNS4_1CILi1EEESB_SB_EEENS1_35KernelTmaWarpSpecializedCooperativeEEENS5_IJNSA_ILi256EEENSA_ILi64EEENSA_ILi32EEEEEEfNS5_IJlSB_lEEEfSJ_NS4_8TiledMMAINS4_8MMA_AtomIJNS4_4SM904GMMA29MMA_64x64x8_F32TF32TF32_SS_TNILNSN_7ScaleInE1ELSP_1EEEEEENS4_6LayoutINS5_IJNSA_ILi2EEESB_SB_EEENS5_IJSB_NSA_ILi0EEESV_EEEEENS5_IJNS4_10UnderscoreESY_SY_EEEEENS4_13SM90_TMA_LOADENS4_14ComposedLayoutINS4_7SwizzleILi3ELi4ELi3EEENS4_18smem_ptr_flag_bitsILi32EEENSS_INS5_IJNSA_ILi8EEESH_EEENS5_IJSH_SB_EEEEEEEvNS4_8identityES11_S1B_vS1C_EENS_8epilogue10collective6detail29Sm90TmaWarpSpecializedAdapterINS1F_15DefaultEpilogueIfSJ_SJ_NS1E_6thread17LinearCombinationIfLi1EffLNS1J_9ScaleType4KindE0ELNS_15FloatRoundStyleE2EfEENS1_15EpilogueDefaultEEEEEvvEEEEvNT_6ParamsE --------------------------
	.section	.nv.constant0._ZN7cutlass13device_kernelINS_4gemm6kernel13GemmUniversalIN4cute5tupleIJiiiiEEENS1_10collective13CollectiveMmaINS1_34MainloopSm90TmaGmmaWarpSpecializedILi6ENS5_IJNS4_1CILi1EEESB_SB_EEENS1_35KernelTmaWarpSpecializedCooperativeEEENS5_IJNSA_ILi256EEENSA_ILi64EEENSA_ILi32EEEEEEfNS5_IJlSB_lEEEfSJ_NS4_8TiledMMAINS4_8MMA_AtomIJNS4_4SM904GMMA29MMA_64x64x8_F32TF32TF32_SS_TNILNSN_7ScaleInE1ELSP_1EEEEEENS4_6LayoutINS5_IJNSA_ILi2EEESB_SB_EEENS5_IJSB_NSA_ILi0EEESV_EEEEENS5_IJNS4_10UnderscoreESY_SY_EEEEENS4_13SM90_TMA_LOADENS4_14ComposedLayoutINS4_7SwizzleILi3ELi4ELi3EEENS4_18smem_ptr_flag_bitsILi32EEENSS_INS5_IJNSA_ILi8EEESH_EEENS5_IJSH_SB_EEEEEEEvNS4_8identityES11_S1B_vS1C_EENS_8epilogue10collective6detail29Sm90TmaWarpSpecializedAdapterINS1F_15DefaultEpilogueIfSJ_SJ_NS1E_6thread17LinearCombinationIfLi1EffLNS1J_9ScaleType4KindE0ELNS_15FloatRoundStyleE2EfEENS1_15EpilogueDefaultEEEEEvvEEEEvNT_6ParamsE,"a",@progbits
	.sectionflags	@""
	.align	4
.nv.constant0._ZN7cutlass13device_kernelINS_4gemm6kernel13GemmUniversalIN4cute5tupleIJiiiiEEENS1_10collective13CollectiveMmaINS1_34MainloopSm90TmaGmmaWarpSpecializedILi6ENS5_IJNS4_1CILi1EEESB_SB_EEENS1_35KernelTmaWarpSpecializedCooperativeEEENS5_IJNSA_ILi256EEENSA_ILi64EEENSA_ILi32EEEEEEfNS5_IJlSB_lEEEfSJ_NS4_8TiledMMAINS4_8MMA_AtomIJNS4_4SM904GMMA29MMA_64x64x8_F32TF32TF32_SS_TNILNSN_7ScaleInE1ELSP_1EEEEEENS4_6LayoutINS5_IJNSA_ILi2EEESB_SB_EEENS5_IJSB_NSA_ILi0EEESV_EEEEENS5_IJNS4_10UnderscoreESY_SY_EEEEENS4_13SM90_TMA_LOADENS4_14ComposedLayoutINS4_7SwizzleILi3ELi4ELi3EEENS4_18smem_ptr_flag_bitsILi32EEENSS_INS5_IJNSA_ILi8EEESH_EEENS5_IJSH_SB_EEEEEEEvNS4_8identityES11_S1B_vS1C_EENS_8epilogue10collective6detail29Sm90TmaWarpSpecializedAdapterINS1F_15DefaultEpilogueIfSJ_SJ_NS1E_6thread17LinearCombinationIfLi1EffLNS1J_9ScaleType4KindE0ELNS_15FloatRoundStyleE2EfEENS1_15EpilogueDefaultEEEEEvvEEEEvNT_6ParamsE:
	.zero		1664


//--------------------- SYMBOLS --------------------------

	.type		.nv.reservedSmem.offset0,@object
	.size		.nv.reservedSmem.offset0,0x4
	.type		__assertfail,@function
